//
// Generated by NVIDIA NVVM Compiler
//
// Compiler Build ID: CL-36424714
// Cuda compilation tools, release 13.0, V13.0.88
// Based on NVVM 20.0.0
//

.version 9.0
.target sm_100
.address_size 64

	// .globl	_Z27randomized_convergence_testPmS_PimmiPymmm
.extern .func  (.param .b32 func_retval0) vprintf
(
	.param .b64 vprintf_param_0,
	.param .b64 vprintf_param_1
)
;
.global .align 1 .b8 $str[29] = {69, 120, 99, 101, 101, 100, 101, 100, 32, 109, 97, 120, 105, 109, 117, 109, 32, 105, 116, 101, 114, 97, 116, 105, 111, 110, 115, 10};

.visible .entry _Z27randomized_convergence_testPmS_PimmiPymmm(
	.param .u64 .ptr .align 1 _Z27randomized_convergence_testPmS_PimmiPymmm_param_0,
	.param .u64 .ptr .align 1 _Z27randomized_convergence_testPmS_PimmiPymmm_param_1,
	.param .u64 .ptr .align 1 _Z27randomized_convergence_testPmS_PimmiPymmm_param_2,
	.param .u64 _Z27randomized_convergence_testPmS_PimmiPymmm_param_3,
	.param .u64 _Z27randomized_convergence_testPmS_PimmiPymmm_param_4,
	.param .u32 _Z27randomized_convergence_testPmS_PimmiPymmm_param_5,
	.param .u64 .ptr .align 1 _Z27randomized_convergence_testPmS_PimmiPymmm_param_6,
	.param .u64 _Z27randomized_convergence_testPmS_PimmiPymmm_param_7,
	.param .u64 _Z27randomized_convergence_testPmS_PimmiPymmm_param_8,
	.param .u64 _Z27randomized_convergence_testPmS_PimmiPymmm_param_9
)
{
	.reg .pred 	%p<61>;
	.reg .b32 	%r<129>;
	.reg .b64 	%rd<216>;

	ld.param.u64 	%rd76, [_Z27randomized_convergence_testPmS_PimmiPymmm_param_1];
	ld.param.u64 	%rd77, [_Z27randomized_convergence_testPmS_PimmiPymmm_param_2];
	ld.param.u64 	%rd78, [_Z27randomized_convergence_testPmS_PimmiPymmm_param_3];
	ld.param.u64 	%rd79, [_Z27randomized_convergence_testPmS_PimmiPymmm_param_4];
	ld.param.u32 	%r32, [_Z27randomized_convergence_testPmS_PimmiPymmm_param_5];
	ld.param.u64 	%rd74, [_Z27randomized_convergence_testPmS_PimmiPymmm_param_9];
	cvta.to.global.u64 	%rd1, %rd76;
	cvta.to.global.u64 	%rd2, %rd77;
	mov.u32 	%r33, %ctaid.x;
	mov.u32 	%r34, %ntid.x;
	mov.u32 	%r35, %tid.x;
	mad.lo.s32 	%r36, %r33, %r34, %r35;
	mul.wide.u32 	%rd80, %r36, 65536;
	add.s64 	%rd201, %rd78, %rd80;
	add.s64 	%rd81, %rd201, 65536;
	min.u64 	%rd4, %rd81, %rd79;
	setp.ge.u64 	%p1, %rd201, %rd4;
	mov.b64 	%rd214, 0;
	@%p1 bra 	$L__BB0_48;
	mov.b64 	%rd214, 0;
	cvt.u32.u64 	%r37, %rd74;
	sub.s32 	%r40, 64, %r32;
	add.s32 	%r41, %r32, -64;
$L__BB0_2:
	ld.param.u64 	%rd200, [_Z27randomized_convergence_testPmS_PimmiPymmm_param_8];
	ld.param.u64 	%rd199, [_Z27randomized_convergence_testPmS_PimmiPymmm_param_7];
	mad.lo.s64 	%rd7, %rd201, %rd199, %rd200;
	or.b64  	%rd83, %rd7, %rd74;
	and.b64  	%rd84, %rd83, -4294967296;
	setp.ne.s64 	%p2, %rd84, 0;
	@%p2 bra 	$L__BB0_4;
	cvt.u32.u64 	%r38, %rd7;
	rem.u32 	%r39, %r38, %r37;
	cvt.u64.u32 	%rd203, %r39;
	bra.uni 	$L__BB0_5;
$L__BB0_4:
	rem.u64 	%rd203, %rd7, %rd74;
$L__BB0_5:
	mov.b64 	%rd85, 1;
	shr.u64 	%rd86, %rd85, %r40;
	shl.b64 	%rd87, %rd85, %r41;
	setp.gt.s32 	%p3, %r32, 63;
	selp.b64 	%rd205, %rd87, %rd86, %p3;
	shl.b64 	%rd204, %rd85, %r32;
	mov.b64 	%rd207, 0;
	mov.u64 	%rd206, %rd203;
$L__BB0_6:
	and.b64  	%rd88, %rd204, 1;
	setp.eq.b64 	%p4, %rd88, 1;
	@%p4 bra 	$L__BB0_11;
	and.b64  	%rd184, %rd206, 1;
	setp.eq.b64 	%p57, %rd184, 1;
	@%p57 bra 	$L__BB0_9;
	mov.b64 	{%r102, %r103}, %rd204;
	mov.b64 	{%r104, %r105}, %rd205;
	shf.l.wrap.b32 	%r106, %r103, %r104, 31;
	shf.l.wrap.b32 	%r107, %r102, %r103, 31;
	mov.b64 	%rd204, {%r107, %r106};
	shr.u64 	%rd205, %rd205, 1;
	mov.b64 	{%r108, %r109}, %rd206;
	mov.b64 	{%r110, %r111}, %rd207;
	shf.l.wrap.b32 	%r112, %r109, %r110, 31;
	shf.l.wrap.b32 	%r113, %r108, %r109, 31;
	mov.b64 	%rd206, {%r113, %r112};
	shr.u64 	%rd207, %rd207, 1;
	bra.uni 	$L__BB0_10;
$L__BB0_9:
	mul.hi.u64 	%rd185, %rd204, 3;
	mad.lo.s64 	%rd205, %rd205, 3, %rd185;
	mul.lo.s64 	%rd204, %rd204, 3;
	mul.hi.u64 	%rd186, %rd206, 3;
	mad.lo.s64 	%rd187, %rd207, 3, %rd186;
	mul.lo.s64 	%rd188, %rd206, 3;
	add.cc.s64 	%rd206, %rd188, 1;
	addc.cc.s64 	%rd207, %rd187, 0;
$L__BB0_10:
	shr.u64 	%rd189, %rd204, %r32;
	shl.b64 	%rd190, %rd205, %r40;
	or.b64  	%rd191, %rd189, %rd190;
	shr.u64 	%rd192, %rd205, %r41;
	selp.b64 	%rd193, %rd192, %rd191, %p3;
	shr.u64 	%rd194, %rd205, %r32;
	or.b64  	%rd195, %rd193, %rd194;
	setp.eq.s64 	%p59, %rd195, 0;
	@%p59 bra 	$L__BB0_47;
	bra.uni 	$L__BB0_6;
$L__BB0_11:
	setp.lt.u64 	%p5, %rd203, 2;
	mov.b32 	%r128, 0;
	@%p5 bra 	$L__BB0_44;
	mov.b64 	%rd34, 0;
	mov.b32 	%r1, 0;
	mov.u32 	%r128, %r1;
	mov.u64 	%rd33, %rd203;
$L__BB0_13:
	setp.eq.s64 	%p6, %rd34, 0;
	setp.gt.u64 	%p7, %rd33, 3;
	selp.u32 	%r44, -1, 0, %p7;
	setp.ne.s64 	%p8, %rd34, 0;
	selp.u32 	%r45, -1, 0, %p8;
	selp.b32 	%r46, %r44, %r45, %p6;
	and.b32  	%r47, %r46, 1;
	setp.eq.b32 	%p9, %r47, 1;
	@%p9 bra 	$L__BB0_16;
	shl.b64 	%rd89, %rd33, 2;
	add.s64 	%rd90, %rd2, %rd89;
	ld.global.u32 	%r118, [%rd90];
	setp.eq.s32 	%p10, %r118, -1;
	@%p10 bra 	$L__BB0_16;
$L__BB0_15:
	add.s32 	%r128, %r118, %r128;
	bra.uni 	$L__BB0_44;
$L__BB0_16:
	setp.ne.s32 	%p11, %r1, 1024;
	@%p11 bra 	$L__BB0_18;
	mov.u64 	%rd180, $str;
	cvta.global.u64 	%rd181, %rd180;
	{ // callseq 0, 0
	.param .b64 param0;
	st.param.b64 	[param0], %rd181;
	.param .b64 param1;
	st.param.b64 	[param1], 0;
	.param .b32 retval0;
	call.uni (retval0), 
	vprintf, 
	(
	param0, 
	param1
	);
	ld.param.b32 	%r100, [retval0];
	} // callseq 0
	bra.uni 	$L__BB0_44;
$L__BB0_18:
	add.cc.s64 	%rd37, %rd33, 1;
	addc.cc.s64 	%rd36, %rd34, 0;
	setp.eq.s64 	%p12, %rd37, 0;
	mov.b32 	%r120, 64;
	@%p12 bra 	$L__BB0_20;
	neg.s64 	%rd91, %rd37;
	and.b64  	%rd92, %rd37, %rd91;
	clz.b64 	%r49, %rd92;
	sub.s32 	%r120, 63, %r49;
$L__BB0_20:
	shr.u64 	%rd93, %rd37, %r120;
	sub.s32 	%r51, 64, %r120;
	shl.b64 	%rd94, %rd36, %r51;
	or.b64  	%rd95, %rd93, %rd94;
	add.s32 	%r52, %r120, -64;
	shr.u64 	%rd96, %rd36, %r52;
	setp.gt.s32 	%p13, %r120, 63;
	selp.b64 	%rd97, %rd96, %rd95, %p13;
	shr.u64 	%rd98, %rd36, %r120;
	mul.wide.s32 	%rd99, %r120, 8;
	add.s64 	%rd100, %rd1, %rd99;
	ld.global.u64 	%rd101, [%rd100];
	mul.hi.u64 	%rd102, %rd97, %rd101;
	mad.lo.s64 	%rd103, %rd98, %rd101, %rd102;
	mul.lo.s64 	%rd104, %rd97, %rd101;
	add.cc.s64 	%rd40, %rd104, -1;
	addc.cc.s64 	%rd39, %rd103, -1;
	setp.eq.s64 	%p14, %rd40, 0;
	mov.b32 	%r121, 64;
	@%p14 bra 	$L__BB0_22;
	neg.s64 	%rd105, %rd40;
	and.b64  	%rd106, %rd40, %rd105;
	clz.b64 	%r53, %rd106;
	sub.s32 	%r121, 63, %r53;
$L__BB0_22:
	shr.u64 	%rd107, %rd40, %r121;
	sub.s32 	%r54, 64, %r121;
	shl.b64 	%rd108, %rd39, %r54;
	or.b64  	%rd109, %rd107, %rd108;
	add.s32 	%r55, %r121, -64;
	shr.u64 	%rd110, %rd39, %r55;
	setp.gt.s32 	%p15, %r121, 63;
	selp.b64 	%rd111, %rd110, %rd109, %p15;
	shr.u64 	%rd42, %rd39, %r121;
	add.s32 	%r56, %r120, %r128;
	add.s32 	%r128, %r56, %r121;
	setp.lt.u64 	%p16, %rd111, 2;
	setp.eq.s64 	%p17, %rd42, 0;
	and.pred  	%p18, %p17, %p16;
	@%p18 bra 	$L__BB0_44;
	setp.gt.u64 	%p20, %rd111, 3;
	selp.u32 	%r57, -1, 0, %p20;
	setp.ne.s64 	%p21, %rd42, 0;
	selp.u32 	%r58, -1, 0, %p21;
	selp.b32 	%r59, %r57, %r58, %p17;
	and.b32  	%r60, %r59, 1;
	setp.eq.b32 	%p22, %r60, 1;
	@%p22 bra 	$L__BB0_25;
	shl.b64 	%rd112, %rd111, 2;
	add.s64 	%rd113, %rd2, %rd112;
	ld.global.u32 	%r118, [%rd113];
	setp.ne.s32 	%p23, %r118, -1;
	@%p23 bra 	$L__BB0_15;
$L__BB0_25:
	add.cc.s64 	%rd45, %rd111, 1;
	addc.cc.s64 	%rd44, %rd42, 0;
	setp.eq.s64 	%p24, %rd45, 0;
	mov.b32 	%r122, 64;
	@%p24 bra 	$L__BB0_27;
	neg.s64 	%rd114, %rd45;
	and.b64  	%rd115, %rd45, %rd114;
	clz.b64 	%r62, %rd115;
	sub.s32 	%r122, 63, %r62;
$L__BB0_27:
	shr.u64 	%rd116, %rd45, %r122;
	sub.s32 	%r64, 64, %r122;
	shl.b64 	%rd117, %rd44, %r64;
	or.b64  	%rd118, %rd116, %rd117;
	add.s32 	%r65, %r122, -64;
	shr.u64 	%rd119, %rd44, %r65;
	setp.gt.s32 	%p25, %r122, 63;
	selp.b64 	%rd120, %rd119, %rd118, %p25;
	shr.u64 	%rd121, %rd44, %r122;
	mul.wide.s32 	%rd122, %r122, 8;
	add.s64 	%rd123, %rd1, %rd122;
	ld.global.u64 	%rd124, [%rd123];
	mul.hi.u64 	%rd125, %rd120, %rd124;
	mad.lo.s64 	%rd126, %rd121, %rd124, %rd125;
	mul.lo.s64 	%rd127, %rd120, %rd124;
	add.cc.s64 	%rd48, %rd127, -1;
	addc.cc.s64 	%rd47, %rd126, -1;
	setp.eq.s64 	%p26, %rd48, 0;
	mov.b32 	%r123, 64;
	@%p26 bra 	$L__BB0_29;
	neg.s64 	%rd128, %rd48;
	and.b64  	%rd129, %rd48, %rd128;
	clz.b64 	%r66, %rd129;
	sub.s32 	%r123, 63, %r66;
$L__BB0_29:
	shr.u64 	%rd130, %rd48, %r123;
	sub.s32 	%r67, 64, %r123;
	shl.b64 	%rd131, %rd47, %r67;
	or.b64  	%rd132, %rd130, %rd131;
	add.s32 	%r68, %r123, -64;
	shr.u64 	%rd133, %rd47, %r68;
	setp.gt.s32 	%p27, %r123, 63;
	selp.b64 	%rd134, %rd133, %rd132, %p27;
	shr.u64 	%rd50, %rd47, %r123;
	add.s32 	%r69, %r122, %r128;
	add.s32 	%r128, %r69, %r123;
	setp.lt.u64 	%p28, %rd134, 2;
	setp.eq.s64 	%p29, %rd50, 0;
	and.pred  	%p30, %p29, %p28;
	@%p30 bra 	$L__BB0_44;
	setp.gt.u64 	%p32, %rd134, 3;
	selp.u32 	%r70, -1, 0, %p32;
	setp.ne.s64 	%p33, %rd50, 0;
	selp.u32 	%r71, -1, 0, %p33;
	selp.b32 	%r72, %r70, %r71, %p29;
	and.b32  	%r73, %r72, 1;
	setp.eq.b32 	%p34, %r73, 1;
	@%p34 bra 	$L__BB0_32;
	shl.b64 	%rd135, %rd134, 2;
	add.s64 	%rd136, %rd2, %rd135;
	ld.global.u32 	%r118, [%rd136];
	setp.ne.s32 	%p35, %r118, -1;
	@%p35 bra 	$L__BB0_15;
$L__BB0_32:
	add.cc.s64 	%rd53, %rd134, 1;
	addc.cc.s64 	%rd52, %rd50, 0;
	setp.eq.s64 	%p36, %rd53, 0;
	mov.b32 	%r124, 64;
	@%p36 bra 	$L__BB0_34;
	neg.s64 	%rd137, %rd53;
	and.b64  	%rd138, %rd53, %rd137;
	clz.b64 	%r75, %rd138;
	sub.s32 	%r124, 63, %r75;
$L__BB0_34:
	shr.u64 	%rd139, %rd53, %r124;
	sub.s32 	%r77, 64, %r124;
	shl.b64 	%rd140, %rd52, %r77;
	or.b64  	%rd141, %rd139, %rd140;
	add.s32 	%r78, %r124, -64;
	shr.u64 	%rd142, %rd52, %r78;
	setp.gt.s32 	%p37, %r124, 63;
	selp.b64 	%rd143, %rd142, %rd141, %p37;
	shr.u64 	%rd144, %rd52, %r124;
	mul.wide.s32 	%rd145, %r124, 8;
	add.s64 	%rd146, %rd1, %rd145;
	ld.global.u64 	%rd147, [%rd146];
	mul.hi.u64 	%rd148, %rd143, %rd147;
	mad.lo.s64 	%rd149, %rd144, %rd147, %rd148;
	mul.lo.s64 	%rd150, %rd143, %rd147;
	add.cc.s64 	%rd56, %rd150, -1;
	addc.cc.s64 	%rd55, %rd149, -1;
	setp.eq.s64 	%p38, %rd56, 0;
	mov.b32 	%r125, 64;
	@%p38 bra 	$L__BB0_36;
	neg.s64 	%rd151, %rd56;
	and.b64  	%rd152, %rd56, %rd151;
	clz.b64 	%r79, %rd152;
	sub.s32 	%r125, 63, %r79;
$L__BB0_36:
	shr.u64 	%rd153, %rd56, %r125;
	sub.s32 	%r80, 64, %r125;
	shl.b64 	%rd154, %rd55, %r80;
	or.b64  	%rd155, %rd153, %rd154;
	add.s32 	%r81, %r125, -64;
	shr.u64 	%rd156, %rd55, %r81;
	setp.gt.s32 	%p39, %r125, 63;
	selp.b64 	%rd157, %rd156, %rd155, %p39;
	shr.u64 	%rd58, %rd55, %r125;
	add.s32 	%r82, %r124, %r128;
	add.s32 	%r128, %r82, %r125;
	setp.lt.u64 	%p40, %rd157, 2;
	setp.eq.s64 	%p41, %rd58, 0;
	and.pred  	%p42, %p41, %p40;
	@%p42 bra 	$L__BB0_44;
	setp.gt.u64 	%p44, %rd157, 3;
	selp.u32 	%r83, -1, 0, %p44;
	setp.ne.s64 	%p45, %rd58, 0;
	selp.u32 	%r84, -1, 0, %p45;
	selp.b32 	%r85, %r83, %r84, %p41;
	and.b32  	%r86, %r85, 1;
	setp.eq.b32 	%p46, %r86, 1;
	@%p46 bra 	$L__BB0_39;
	shl.b64 	%rd158, %rd157, 2;
	add.s64 	%rd159, %rd2, %rd158;
	ld.global.u32 	%r118, [%rd159];
	setp.ne.s32 	%p47, %r118, -1;
	@%p47 bra 	$L__BB0_15;
$L__BB0_39:
	add.cc.s64 	%rd61, %rd157, 1;
	addc.cc.s64 	%rd60, %rd58, 0;
	setp.eq.s64 	%p48, %rd61, 0;
	mov.b32 	%r126, 64;
	@%p48 bra 	$L__BB0_41;
	neg.s64 	%rd160, %rd61;
	and.b64  	%rd161, %rd61, %rd160;
	clz.b64 	%r88, %rd161;
	sub.s32 	%r126, 63, %r88;
$L__BB0_41:
	shr.u64 	%rd162, %rd61, %r126;
	sub.s32 	%r90, 64, %r126;
	shl.b64 	%rd163, %rd60, %r90;
	or.b64  	%rd164, %rd162, %rd163;
	add.s32 	%r91, %r126, -64;
	shr.u64 	%rd165, %rd60, %r91;
	setp.gt.s32 	%p49, %r126, 63;
	selp.b64 	%rd166, %rd165, %rd164, %p49;
	shr.u64 	%rd167, %rd60, %r126;
	mul.wide.s32 	%rd168, %r126, 8;
	add.s64 	%rd169, %rd1, %rd168;
	ld.global.u64 	%rd170, [%rd169];
	mul.hi.u64 	%rd171, %rd166, %rd170;
	mad.lo.s64 	%rd172, %rd167, %rd170, %rd171;
	mul.lo.s64 	%rd173, %rd166, %rd170;
	add.cc.s64 	%rd64, %rd173, -1;
	addc.cc.s64 	%rd63, %rd172, -1;
	setp.eq.s64 	%p50, %rd64, 0;
	mov.b32 	%r127, 64;
	@%p50 bra 	$L__BB0_43;
	neg.s64 	%rd174, %rd64;
	and.b64  	%rd175, %rd64, %rd174;
	clz.b64 	%r92, %rd175;
	sub.s32 	%r127, 63, %r92;
$L__BB0_43:
	shr.u64 	%rd176, %rd64, %r127;
	sub.s32 	%r93, 64, %r127;
	shl.b64 	%rd177, %rd63, %r93;
	or.b64  	%rd178, %rd176, %rd177;
	add.s32 	%r94, %r127, -64;
	shr.u64 	%rd179, %rd63, %r94;
	setp.gt.s32 	%p51, %r127, 63;
	selp.b64 	%rd33, %rd179, %rd178, %p51;
	shr.u64 	%rd34, %rd63, %r127;
	add.s32 	%r95, %r126, %r128;
	add.s32 	%r128, %r95, %r127;
	add.s32 	%r1, %r1, 4;
	setp.gt.u64 	%p52, %rd33, 1;
	selp.u32 	%r96, -1, 0, %p52;
	setp.eq.s64 	%p53, %rd34, 0;
	setp.ne.s64 	%p54, %rd34, 0;
	selp.u32 	%r97, -1, 0, %p54;
	selp.b32 	%r98, %r96, %r97, %p53;
	and.b32  	%r99, %r98, 1;
	setp.eq.b32 	%p55, %r99, 1;
	@%p55 bra 	$L__BB0_13;
$L__BB0_44:
	setp.gt.u64 	%p56, %rd203, 3;
	@%p56 bra 	$L__BB0_46;
	shl.b64 	%rd182, %rd203, 2;
	add.s64 	%rd183, %rd2, %rd182;
	st.global.u32 	[%rd183], %r128;
$L__BB0_46:
	add.s64 	%rd214, %rd214, 1;
$L__BB0_47:
	add.s64 	%rd201, %rd201, 1;
	setp.lt.u64 	%p60, %rd201, %rd4;
	@%p60 bra 	$L__BB0_2;
$L__BB0_48:
	ld.param.u64 	%rd198, [_Z27randomized_convergence_testPmS_PimmiPymmm_param_6];
	cvta.to.global.u64 	%rd196, %rd198;
	atom.global.add.u64 	%rd197, [%rd196], %rd214;
	ret;

}


// ===== COMPILED SASS (sm_100) =====

	.target	sm_100

	.elftype	@"ET_EXEC"


//--------------------- .note.nv.tkinfo           --------------------------
	.section	.note.nv.tkinfo,"",@"SHT_NOTE"
	.sectionflags	@"SHF_NOTE_NV_TKINFO"
	.tkinfo
        /*0018*/ 	.word	0x00000002
        /*0030*/ 	.string	""
        /*0030*/ 	.string	"ptxas"
        /*0030*/ 	.string	"Cuda compilation tools, release 13.0, V13.0.88"
        /*0030*/ 	.string	"Build cuda_13.0.r13.0/compiler.36424714_0"
        /*0030*/ 	.string	"-arch sm_100 -m 64 "



//--------------------- .note.nv.cuinfo           --------------------------
	.section	.note.nv.cuinfo,"",@"SHT_NOTE"
	.sectionflags	@"SHF_NOTE_NV_CUINFO"
        /*0018*/ 	.short	0x0002
        /*001a*/ 	.short	0x0064
        /*001c*/ 	.short	0x0082
	.zero		2


//--------------------- .nv.info                  --------------------------
	.section	.nv.info,"",@"SHT_CUDA_INFO"
	.align	4


	//----- nvinfo : EIATTR_REGCOUNT
	.align		4
        /*0000*/ 	.byte	0x04, 0x2f
        /*0002*/ 	.short	(.L_2 - .L_1)
	.align		4
.L_1:
        /*0004*/ 	.word	index@(_Z27randomized_convergence_testPmS_PimmiPymmm)
        /*0008*/ 	.word	0x00000020


	//----- nvinfo : EIATTR_FRAME_SIZE
	.align		4
.L_2:
        /*000c*/ 	.byte	0x04, 0x11
        /*000e*/ 	.short	(.L_4 - .L_3)
	.align		4
.L_3:
        /*0010*/ 	.word	index@($__internal_0_$__cuda_sm20_rem_u64)
        /*0014*/ 	.word	0x00000000


	//----- nvinfo : EIATTR_FRAME_SIZE
	.align		4
.L_4:
        /*0018*/ 	.byte	0x04, 0x11
        /*001a*/ 	.short	(.L_6 - .L_5)
	.align		4
.L_5:
        /*001c*/ 	.word	index@(_Z27randomized_convergence_testPmS_PimmiPymmm)
        /*0020*/ 	.word	0x00000000


	//----- nvinfo : EIATTR_MIN_STACK_SIZE
	.align		4
.L_6:
        /*0024*/ 	.byte	0x04, 0x12
        /*0026*/ 	.short	(.L_8 - .L_7)
	.align		4
.L_7:
        /*0028*/ 	.word	index@(_Z27randomized_convergence_testPmS_PimmiPymmm)
        /*002c*/ 	.word	0x00000000
.L_8:


//--------------------- .nv.compat                --------------------------
	.section	.nv.compat,"",@"SHT_CUDA_COMPAT_INFO"
	.align	4
        /*0000*/ 	.byte	0x02, 0x09, 0x00, 0x00, 0x02, 0x02, 0x01, 0x00, 0x02, 0x05, 0x05, 0x00, 0x03, 0x07, 0x01, 0x01
        /*0010*/ 	.byte	0x02, 0x03, 0x00, 0x00, 0x02, 0x06, 0x01, 0x00, 0x04, 0x0b, 0x08, 0x00, 0x09, 0x00, 0x00, 0x00
        /*0020*/ 	.byte	0x00, 0x00, 0x00, 0x00


//--------------------- .nv.info._Z27randomized_convergence_testPmS_PimmiPymmm --------------------------
	.section	.nv.info._Z27randomized_convergence_testPmS_PimmiPymmm,"",@"SHT_CUDA_INFO"
	.sectionflags	@""
	.align	4


	//----- nvinfo : EIATTR_CUDA_API_VERSION
	.align		4
        /*0000*/ 	.byte	0x04, 0x37
        /*0002*/ 	.short	(.L_10 - .L_9)
.L_9:
        /*0004*/ 	.word	0x00000082


	//----- nvinfo : EIATTR_KPARAM_INFO
	.align		4
.L_10:
        /*0008*/ 	.byte	0x04, 0x17
        /*000a*/ 	.short	(.L_12 - .L_11)
.L_11:
        /*000c*/ 	.word	0x00000000
        /*0010*/ 	.short	0x0009
        /*0012*/ 	.short	0x0048
        /*0014*/ 	.byte	0x00, 0xf0, 0x21, 0x00


	//----- nvinfo : EIATTR_KPARAM_INFO
	.align		4
.L_12:
        /*0018*/ 	.byte	0x04, 0x17
        /*001a*/ 	.short	(.L_14 - .L_13)
.L_13:
        /*001c*/ 	.word	0x00000000
        /*0020*/ 	.short	0x0008
        /*0022*/ 	.short	0x0040
        /*0024*/ 	.byte	0x00, 0xf0, 0x21, 0x00


	//----- nvinfo : EIATTR_KPARAM_INFO
	.align		4
.L_14:
        /*0028*/ 	.byte	0x04, 0x17
        /*002a*/ 	.short	(.L_16 - .L_15)
.L_15:
        /*002c*/ 	.word	0x00000000
        /*0030*/ 	.short	0x0007
        /*0032*/ 	.short	0x0038
        /*0034*/ 	.byte	0x00, 0xf0, 0x21, 0x00


	//----- nvinfo : EIATTR_KPARAM_INFO
	.align		4
.L_16:
        /*0038*/ 	.byte	0x04, 0x17
        /*003a*/ 	.short	(.L_18 - .L_17)
.L_17:
        /*003c*/ 	.word	0x00000000
        /*0040*/ 	.short	0x0006
        /*0042*/ 	.short	0x0030
        /*0044*/ 	.byte	0x00, 0xf5, 0x21, 0x00


	//----- nvinfo : EIATTR_KPARAM_INFO
	.align		4
.L_18:
        /*0048*/ 	.byte	0x04, 0x17
        /*004a*/ 	.short	(.L_20 - .L_19)
.L_19:
        /*004c*/ 	.word	0x00000000
        /*0050*/ 	.short	0x0005
        /*0052*/ 	.short	0x0028
        /*0054*/ 	.byte	0x00, 0xf0, 0x11, 0x00


	//----- nvinfo : EIATTR_KPARAM_INFO
	.align		4
.L_20:
        /*0058*/ 	.byte	0x04, 0x17
        /*005a*/ 	.short	(.L_22 - .L_21)
.L_21:
        /*005c*/ 	.word	0x00000000
        /*0060*/ 	.short	0x0004
        /*0062*/ 	.short	0x0020
        /*0064*/ 	.byte	0x00, 0xf0, 0x21, 0x00


	//----- nvinfo : EIATTR_KPARAM_INFO
	.align		4
.L_22:
        /*0068*/ 	.byte	0x04, 0x17
        /*006a*/ 	.short	(.L_24 - .L_23)
.L_23:
        /*006c*/ 	.word	0x00000000
        /*0070*/ 	.short	0x0003
        /*0072*/ 	.short	0x0018
        /*0074*/ 	.byte	0x00, 0xf0, 0x21, 0x00


	//----- nvinfo : EIATTR_KPARAM_INFO
	.align		4
.L_24:
        /*0078*/ 	.byte	0x04, 0x17
        /*007a*/ 	.short	(.L_26 - .L_25)
.L_25:
        /*007c*/ 	.word	0x00000000
        /*0080*/ 	.short	0x0002
        /*0082*/ 	.short	0x0010
        /*0084*/ 	.byte	0x00, 0xf5, 0x21, 0x00


	//----- nvinfo : EIATTR_KPARAM_INFO
	.align		4
.L_26:
        /*0088*/ 	.byte	0x04, 0x17
        /*008a*/ 	.short	(.L_28 - .L_27)
.L_27:
        /*008c*/ 	.word	0x00000000
        /*0090*/ 	.short	0x0001
        /*0092*/ 	.short	0x0008
        /*0094*/ 	.byte	0x00, 0xf5, 0x21, 0x00


	//----- nvinfo : EIATTR_KPARAM_INFO
	.align		4
.L_28:
        /*0098*/ 	.byte	0x04, 0x17
        /*009a*/ 	.short	(.L_30 - .L_29)
.L_29:
        /*009c*/ 	.word	0x00000000
        /*00a0*/ 	.short	0x0000
        /*00a2*/ 	.short	0x0000
        /*00a4*/ 	.byte	0x00, 0xf5, 0x21, 0x00


	//----- nvinfo : EIATTR_SPARSE_MMA_MASK
	.align		4
.L_30:
        /*00a8*/ 	.byte	0x03, 0x50
        /*00aa*/ 	.short	0x0000


	//----- nvinfo : EIATTR_MAXREG_COUNT
	.align		4
        /*00ac*/ 	.byte	0x03, 0x1b
        /*00ae*/ 	.short	0x00ff


	//----- nvinfo : EIATTR_EXTERNS
	.align		4
        /*00b0*/ 	.byte	0x04, 0x0f
        /*00b2*/ 	.short	(.L_32 - .L_31)


	//   ....[0]....
	.align		4
.L_31:
        /*00b4*/ 	.word	index@(vprintf)


	//----- nvinfo : EIATTR_MERCURY_ISA_VERSION
	.align		4
.L_32:
        /*00b8*/ 	.byte	0x03, 0x5f
        /*00ba*/ 	.short	0x0101


	//----- nvinfo : EIATTR_VRC_CTA_INIT_COUNT
	.align		4
        /*00bc*/ 	.byte	0x02, 0x4a
	.zero		1
	.zero		1


	//----- nvinfo : EIATTR_SYSCALL_OFFSETS
	.align		4
        /*00c0*/ 	.byte	0x04, 0x46
        /*00c2*/ 	.short	(.L_34 - .L_33)


	//   ....[0]....
.L_33:
        /*00c4*/ 	.word	0x00002460


	//----- nvinfo : EIATTR_EXIT_INSTR_OFFSETS
	.align		4
.L_34:
        /*00c8*/ 	.byte	0x04, 0x1c
        /*00ca*/ 	.short	(.L_36 - .L_35)


	//   ....[0]....
.L_35:
        /*00cc*/ 	.word	0x00002570


	//----- nvinfo : EIATTR_CRS_STACK_SIZE
	.align		4
.L_36:
        /*00d0*/ 	.byte	0x04, 0x1e
        /*00d2*/ 	.short	(.L_38 - .L_37)
.L_37:
        /*00d4*/ 	.word	0x00000000


	//----- nvinfo : EIATTR_CBANK_PARAM_SIZE
	.align		4
.L_38:
        /*00d8*/ 	.byte	0x03, 0x19
        /*00da*/ 	.short	0x0050


	//----- nvinfo : EIATTR_PARAM_CBANK
	.align		4
        /*00dc*/ 	.byte	0x04, 0x0a
        /*00de*/ 	.short	(.L_40 - .L_39)
	.align		4
.L_39:
        /*00e0*/ 	.word	index@(.nv.constant0._Z27randomized_convergence_testPmS_PimmiPymmm)
        /*00e4*/ 	.short	0x0380
        /*00e6*/ 	.short	0x0050


	//----- nvinfo : EIATTR_SW_WAR
	.align		4
.L_40:
        /*00e8*/ 	.byte	0x04, 0x36
        /*00ea*/ 	.short	(.L_42 - .L_41)
.L_41:
        /*00ec*/ 	.word	0x00000008
.L_42:


//--------------------- .nv.callgraph             --------------------------
	.section	.nv.callgraph,"",@"SHT_CUDA_CALLGRAPH"
	.align	4
	.sectionentsize	8
	.align		4
        /*0000*/ 	.word	0x00000000
	.align		4
        /*0004*/ 	.word	0xffffffff
	.align		4
        /*0008*/ 	.word	index@(_Z27randomized_convergence_testPmS_PimmiPymmm)
	.align		4
        /*000c*/ 	.word	index@(vprintf)
	.align		4
        /*0010*/ 	.word	0x00000000
	.align		4
        /*0014*/ 	.word	0xfffffffe
	.align		4
        /*0018*/ 	.word	0x00000000
	.align		4
        /*001c*/ 	.word	0xfffffffd
	.align		4
        /*0020*/ 	.word	0x00000000
	.align		4
        /*0024*/ 	.word	0xfffffffc


//--------------------- .nv.constant4             --------------------------
	.section	.nv.constant4,"a",@progbits
	.align	8
	.align		8
.nv.constant4:
        /*0000*/ 	.dword	vprintf
	.align		8
        /*0008*/ 	.dword	$str


//--------------------- .text._Z27randomized_convergence_testPmS_PimmiPymmm --------------------------
	.section	.text._Z27randomized_convergence_testPmS_PimmiPymmm,"ax",@progbits
	.align	128
        .global         _Z27randomized_convergence_testPmS_PimmiPymmm
        .type           _Z27randomized_convergence_testPmS_PimmiPymmm,@function
        .size           _Z27randomized_convergence_testPmS_PimmiPymmm,(.L_x_43 - _Z27randomized_convergence_testPmS_PimmiPymmm)
        .other          _Z27randomized_convergence_testPmS_PimmiPymmm,@"STO_CUDA_ENTRY STV_DEFAULT"
_Z27randomized_convergence_testPmS_PimmiPymmm:
.text._Z27randomized_convergence_testPmS_PimmiPymmm:
[----:B------:R-:W0:Y:S01]  /*0000*/  LDC R1, c[0x0][0x37c] ;  /* 0x0000df00ff017b82 */ /* 0x000e220000000800 */
[----:B------:R-:W1:Y:S07]  /*0010*/  S2R R0, SR_TID.X ;  /* 0x0000000000007919 */ /* 0x000e6e0000002100 */
[----:B------:R-:W1:Y:S01]  /*0020*/  S2UR UR4, SR_CTAID.X ;  /* 0x00000000000479c3 */ /* 0x000e620000002500 */
[----:B------:R-:W2:Y:S01]  /*0030*/  LDCU.64 UR6, c[0x0][0x3a0] ;  /* 0x00007400ff0677ac */ /* 0x000ea20008000a00 */
[----:B------:R-:W-:Y:S01]  /*0040*/  BSSY.RECONVERGENT B8, `(.L_x_0) ;  /* 0x000024f000087945 */ /* 0x000fe20003800200 */
[----:B------:R-:W-:Y:S01]  /*0050*/  IMAD.MOV.U32 R22, RZ, RZ, RZ ;  /* 0x000000ffff167224 */ /* 0x000fe200078e00ff */
[----:B------:R-:W3:Y:S01]  /*0060*/  LDCU.64 UR36, c[0x0][0x358] ;  /* 0x00006b00ff2477ac */ /* 0x000ee20008000a00 */
[----:B------:R-:W-:-:S03]  /*0070*/  IMAD.MOV.U32 R19, RZ, RZ, RZ ;  /* 0x000000ffff137224 */ /* 0x000fc600078e00ff */
[----:B------:R-:W1:Y:S01]  /*0080*/  LDC R3, c[0x0][0x360] ;  /* 0x0000d800ff037b82 */ /* 0x000e620000000800 */
[----:B------:R-:W4:Y:S07]  /*0090*/  LDCU UR38, c[0x0][0x3a8] ;  /* 0x00007500ff2677ac */ /* 0x000f2e0008000800 */
[----:B------:R-:W5:Y:S01]  /*00a0*/  LDC.64 R16, c[0x0][0x398] ;  /* 0x0000e600ff107b82 */ /* 0x000f620000000a00 */
[----:B-1----:R-:W-:-:S04]  /*00b0*/  IMAD R3, R3, UR4, R0 ;  /* 0x0000000403037c24 */ /* 0x002fc8000f8e0200 */
[----:B-----5:R-:W-:-:S03]  /*00c0*/  IMAD.WIDE.U32 R16, R3, 0x10000, R16 ;  /* 0x0001000003107825 */ /* 0x020fc600078e0010 */
[----:B------:R-:W-:-:S04]  /*00d0*/  IADD3 R24, P1, PT, R16, 0x10000, RZ ;  /* 0x0001000010187810 */ /* 0x000fc80007f3e0ff */
[----:B--2---:R-:W-:Y:S01]  /*00e0*/  ISETP.LT.U32.AND P0, PT, R24, UR6, PT ;  /* 0x0000000618007c0c */ /* 0x004fe2000bf01070 */
[----:B------:R-:W-:-:S05]  /*00f0*/  IMAD.X R23, RZ, RZ, R17, P1 ;  /* 0x000000ffff177224 */ /* 0x000fca00008e0611 */
[----:B------:R-:W-:-:S04]  /*0100*/  ISETP.LT.U32.AND.EX P0, PT, R23, UR7, PT, P0 ;  /* 0x0000000717007c0c */ /* 0x000fc8000bf01100 */
[----:B------:R-:W-:Y:S02]  /*0110*/  SEL R24, R24, UR6, P0 ;  /* 0x0000000618187c07 */ /* 0x000fe40008000000 */
[----:B------:R-:W-:Y:S02]  /*0120*/  SEL R23, R23, UR7, P0 ;  /* 0x0000000717177c07 */ /* 0x000fe40008000000 */
[----:B------:R-:W-:-:S04]  /*0130*/  ISETP.GE.U32.AND P0, PT, R16, R24, PT ;  /* 0x000000181000720c */ /* 0x000fc80003f06070 */
[----:B------:R-:W-:-:S13]  /*0140*/  ISETP.GE.U32.AND.EX P0, PT, R17, R23, PT, P0 ;  /* 0x000000171100720c */ /* 0x000fda0003f06100 */
[----:B0--34-:R-:W-:Y:S05]  /*0150*/  @P0 BRA `(.L_x_1) ;  /* 0x0000002000f40947 */ /* 0x019fea0003800000 */
[----:B------:R-:W0:Y:S01]  /*0160*/  LDC R2, c[0x0][0x3a8] ;  /* 0x0000ea00ff027b82 */ /* 0x000e220000000800 */
[----:B------:R-:W-:Y:S02]  /*0170*/  IMAD.MOV.U32 R18, RZ, RZ, R16 ;  /* 0x000000ffff127224 */ /* 0x000fe400078e0010 */
[----:B------:R-:W-:Y:S02]  /*0180*/  IMAD.MOV.U32 R22, RZ, RZ, RZ ;  /* 0x000000ffff167224 */ /* 0x000fe400078e00ff */
[----:B------:R-:W-:Y:S01]  /*0190*/  IMAD.MOV.U32 R19, RZ, RZ, RZ ;  /* 0x000000ffff137224 */ /* 0x000fe200078e00ff */
[C---:B0-----:R-:W-:Y:S01]  /*01a0*/  IADD3 R16, PT, PT, -R2.reuse, 0x40, RZ ;  /* 0x0000004002107810 */ /* 0x041fe20007ffe1ff */
[----:B------:R-:W-:-:S07]  /*01b0*/  VIADD R2, R2, 0xffffffc0 ;  /* 0xffffffc002027836 */ /* 0x000fce0000000000 */
.L_x_41:
[----:B0-----:R-:W0:Y:S01]  /*01c0*/  LDC.64 R4, c[0x0][0x3c0] ;  /* 0x0000f000ff047b82 */ /* 0x001e220000000a00 */
[----:B------:R-:W1:Y:S01]  /*01d0*/  LDCU.64 UR4, c[0x0][0x3b8] ;  /* 0x00007700ff0477ac */ /* 0x000e620008000a00 */
[----:B------:R-:W-:Y:S01]  /*01e0*/  BSSY.RECONVERGENT B0, `(.L_x_2) ;  /* 0x0000024000007945 */ /* 0x000fe20003800200 */
[----:B------:R-:W2:Y:S01]  /*01f0*/  LDCU UR6, c[0x0][0x3cc] ;  /* 0x00007980ff0677ac */ /* 0x000ea20008000800 */
[----:B-1----:R-:W-:-:S04]  /*0200*/  IMAD R3, R17, UR4, RZ ;  /* 0x0000000411037c24 */ /* 0x002fc8000f8e02ff */
[C---:B------:R-:W-:Y:S02]  /*0210*/  IMAD R3, R18.reuse, UR5, R3 ;  /* 0x0000000512037c24 */ /* 0x040fe4000f8e0203 */
[C---:B0-----:R-:W-:Y:S01]  /*0220*/  IMAD.WIDE.U32 R4, R18.reuse, UR4, R4 ;  /* 0x0000000412047c25 */ /* 0x041fe2000f8e0004 */
[----:B------:R-:W-:-:S03]  /*0230*/  IADD3 R18, P0, PT, R18, 0x1, RZ ;  /* 0x0000000112127810 */ /* 0x000fc60007f1e0ff */
[----:B------:R-:W-:Y:S02]  /*0240*/  IMAD.IADD R3, R5, 0x1, R3 ;  /* 0x0000000105037824 */ /* 0x000fe400078e0203 */
[----:B------:R-:W-:Y:S01]  /*0250*/  IMAD.X R17, RZ, RZ, R17, P0 ;  /* 0x000000ffff117224 */ /* 0x000fe200000e0611 */
[----:B------:R-:W-:Y:S02]  /*0260*/  ISETP.GE.U32.AND P0, PT, R18, R24, PT ;  /* 0x000000181200720c */ /* 0x000fe40003f06070 */
[----:B--2---:R-:W-:Y:S02]  /*0270*/  LOP3.LUT R0, R3, UR6, RZ, 0xfc, !PT ;  /* 0x0000000603007c12 */ /* 0x004fe4000f8efcff */
[----:B------:R-:W-:Y:S02]  /*0280*/  ISETP.GE.U32.AND.EX P0, PT, R17, R23, PT, P0 ;  /* 0x000000171100720c */ /* 0x000fe40003f06100 */
[----:B------:R-:W-:Y:S02]  /*0290*/  ISETP.NE.U32.AND P1, PT, R0, RZ, PT ;  /* 0x000000ff0000720c */ /* 0x000fe40003f25070 */
[----:B------:R-:W-:-:S11]  /*02a0*/  P2R R26, PR, RZ, 0x1 ;  /* 0x00000001ff1a7803 */ /* 0x000fd60000000000 */
[----:B------:R-:W-:Y:S05]  /*02b0*/  @P1 BRA `(.L_x_3) ;  /* 0x0000000000501947 */ /* 0x000fea0003800000 */
[----:B------:R-:W0:Y:S01]  /*02c0*/  LDCU UR4, c[0x0][0x3c8] ;  /* 0x00007900ff0477ac */ /* 0x000e220008000800 */
[----:B------:R-:W-:Y:S01]  /*02d0*/  IMAD.MOV.U32 R29, RZ, RZ, RZ ;  /* 0x000000ffff1d7224 */ /* 0x000fe200078e00ff */
[----:B0-----:R-:W0:Y:S01]  /*02e0*/  I2F.U32.RP R0, UR4 ;  /* 0x0000000400007d06 */ /* 0x001e220008209000 */
[----:B------:R-:W-:-:S07]  /*02f0*/  ISETP.NE.U32.AND P1, PT, RZ, UR4, PT ;  /* 0x00000004ff007c0c */ /* 0x000fce000bf25070 */
[----:B0-----:R-:W0:Y:S02]  /*0300*/  MUFU.RCP R0, R0 ;  /* 0x0000000000007308 */ /* 0x001e240000001000 */
[----:B0-----:R-:W-:-:S06]  /*0310*/  VIADD R6, R0, 0xffffffe ;  /* 0x0ffffffe00067836 */ /* 0x001fcc0000000000 */
[----:B------:R0:W1:Y:S02]  /*0320*/  F2I.FTZ.U32.TRUNC.NTZ R7, R6 ;  /* 0x0000000600077305 */ /* 0x000064000021f000 */
[----:B0-----:R-:W-:Y:S02]  /*0330*/  IMAD.MOV.U32 R6, RZ, RZ, RZ ;  /* 0x000000ffff067224 */ /* 0x001fe400078e00ff */
[----:B-1----:R-:W-:-:S04]  /*0340*/  IMAD.MOV R3, RZ, RZ, -R7 ;  /* 0x000000ffff037224 */ /* 0x002fc800078e0a07 */
[----:B------:R-:W-:-:S04]  /*0350*/  IMAD R3, R3, UR4, RZ ;  /* 0x0000000403037c24 */ /* 0x000fc8000f8e02ff */
[----:B------:R-:W-:-:S06]  /*0360*/  IMAD.HI.U32 R7, R7, R3, R6 ;  /* 0x0000000307077227 */ /* 0x000fcc00078e0006 */
[----:B------:R-:W-:-:S04]  /*0370*/  IMAD.HI.U32 R7, R7, R4, RZ ;  /* 0x0000000407077227 */ /* 0x000fc800078e00ff */
[----:B------:R-:W-:-:S04]  /*0380*/  IMAD.MOV R7, RZ, RZ, -R7 ;  /* 0x000000ffff077224 */ /* 0x000fc800078e0a07 */
[----:B------:R-:W-:-:S05]  /*0390*/  IMAD R28, R7, UR4, R4 ;  /* 0x00000004071c7c24 */ /* 0x000fca000f8e0204 */
[----:B------:R-:W-:-:S13]  /*03a0*/  ISETP.GE.U32.AND P0, PT, R28, UR4, PT ;  /* 0x000000041c007c0c */ /* 0x000fda000bf06070 */
[----:B------:R-:W-:-:S05]  /*03b0*/  @P0 VIADD R28, R28, -UR4 ;  /* 0x800000041c1c0c36 */ /* 0x000fca0008000000 */
[----:B------:R-:W-:-:S13]  /*03c0*/  ISETP.GE.U32.AND P0, PT, R28, UR4, PT ;  /* 0x000000041c007c0c */ /* 0x000fda000bf06070 */
[----:B------:R-:W-:Y:S01]  /*03d0*/  @P0 VIADD R28, R28, -UR4 ;  /* 0x800000041c1c0c36 */ /* 0x000fe20008000000 */
[----:B------:R-:W-:Y:S01]  /*03e0*/  @!P1 LOP3.LUT R28, RZ, UR4, RZ, 0x33, !PT ;  /* 0x00000004ff1c9c12 */ /* 0x000fe2000f8e33ff */
[----:B------:R-:W-:Y:S06]  /*03f0*/  BRA `(.L_x_4) ;  /* 0x0000000000087947 */ /* 0x000fec0003800000 */
.L_x_3:
[----:B------:R-:W-:-:S07]  /*0400*/  MOV R0, 0x420 ;  /* 0x0000042000007802 */ /* 0x000fce0000000f00 */
[----:B------:R-:W-:Y:S05]  /*0410*/  CALL.REL.NOINC `($__internal_0_$__cuda_sm20_rem_u64) ;  /* 0x0000002000587944 */ /* 0x000fea0003c00000 */
.L_x_4:
[----:B------:R-:W-:Y:S05]  /*0420*/  BSYNC.RECONVERGENT B0 ;  /* 0x0000000000007941 */ /* 0x000fea0003800200 */
.L_x_2:
[----:B------:R-:W0:Y:S01]  /*0430*/  LDC R0, c[0x0][0x3a8] ;  /* 0x0000ea00ff007b82 */ /* 0x000e220000000800 */
[----:B------:R-:W-:Y:S01]  /*0440*/  IMAD.MOV.U32 R13, RZ, RZ, 0x1 ;  /* 0x00000001ff0d7424 */ /* 0x000fe200078e00ff */
[----:B------:R-:W-:Y:S04]  /*0450*/  BSSY.RECONVERGENT B7, `(.L_x_5) ;  /* 0x000020b000077945 */ /* 0x000fe80003800200 */
[C---:B------:R-:W-:Y:S02]  /*0460*/  SHF.R.U64 R12, R13.reuse, R16, RZ ;  /* 0x000000100d0c7219 */ /* 0x040fe400000012ff */
[----:B0-----:R-:W-:Y:S02]  /*0470*/  SHF.L.U32 R4, R13, R0, RZ ;  /* 0x000000000d047219 */ /* 0x001fe400000006ff */
[----:B------:R-:W-:-:S02]  /*0480*/  ISETP.GT.AND P1, PT, R0, 0x3f, PT ;  /* 0x0000003f0000780c */ /* 0x000fc40003f24270 */
[----:B------:R-:W-:Y:S02]  /*0490*/  LOP3.LUT R3, R4, 0x1, RZ, 0xc0, !PT ;  /* 0x0000000104037812 */ /* 0x000fe400078ec0ff */
[----:B------:R-:W-:Y:S02]  /*04a0*/  SHF.L.U64.HI R15, R13, R0, RZ ;  /* 0x000000000d0f7219 */ /* 0x000fe400000102ff */
[----:B------:R-:W-:-:S04]  /*04b0*/  ISETP.NE.U32.AND P0, PT, R3, 0x1, PT ;  /* 0x000000010300780c */ /* 0x000fc80003f05070 */
[----:B------:R-:W-:-:S03]  /*04c0*/  ISETP.NE.U32.AND.EX P0, PT, RZ, RZ, PT, P0 ;  /* 0x000000ffff00720c */ /* 0x000fc60003f05100 */
[----:B------:R-:W-:-:S10]  /*04d0*/  @P1 SHF.L.U32 R12, R13, R2, RZ ;  /* 0x000000020d0c1219 */ /* 0x000fd400000006ff */
[----:B------:R-:W-:Y:S05]  /*04e0*/  @!P0 BRA `(.L_x_6) ;  /* 0x0000000000fc8947 */ /* 0x000fea0003800000 */
[----:B------:R-:W-:Y:S01]  /*04f0*/  SHF.L.U64.HI R13, R13, R2, RZ ;  /* 0x000000020d0d7219 */ /* 0x000fe200000102ff */
[----:B------:R-:W-:Y:S02]  /*0500*/  IMAD.MOV.U32 R3, RZ, RZ, RZ ;  /* 0x000000ffff037224 */ /* 0x000fe400078e00ff */
[----:B------:R-:W-:Y:S01]  /*0510*/  IMAD.MOV.U32 R0, RZ, RZ, RZ ;  /* 0x000000ffff007224 */ /* 0x000fe200078e00ff */
[----:B------:R-:W-:Y:S01]  /*0520*/  SEL R13, R13, RZ, P1 ;  /* 0x000000ff0d0d7207 */ /* 0x000fe20000800000 */
[----:B------:R-:W-:Y:S02]  /*0530*/  IMAD.MOV.U32 R8, RZ, RZ, R28 ;  /* 0x000000ffff087224 */ /* 0x000fe400078e001c */
[----:B------:R-:W-:-:S07]  /*0540*/  IMAD.MOV.U32 R14, RZ, RZ, R29 ;  /* 0x000000ffff0e7224 */ /* 0x000fce00078e001d */
.L_x_11:
[----:B------:R-:W-:Y:S01]  /*0550*/  LOP3.LUT R5, R8, 0x1, RZ, 0xc0, !PT ;  /* 0x0000000108057812 */ /* 0x000fe200078ec0ff */
[----:B------:R-:W-:Y:S03]  /*0560*/  BSSY.RECONVERGENT B0, `(.L_x_7) ;  /* 0x0000026000007945 */ /* 0x000fe60003800200 */
[----:B------:R-:W-:-:S04]  /*0570*/  ISETP.NE.U32.AND P0, PT, R5, 0x1, PT ;  /* 0x000000010500780c */ /* 0x000fc80003f05070 */
[----:B------:R-:W-:-:S13]  /*0580*/  ISETP.NE.U32.AND.EX P0, PT, RZ, RZ, PT, P0 ;  /* 0x000000ffff00720c */ /* 0x000fda0003f05100 */
[----:B------:R-:W-:Y:S05]  /*0590*/  @!P0 BRA `(.L_x_8) ;  /* 0x0000000000248947 */ /* 0x000fea0003800000 */
[----:B------:R-:W-:Y:S02]  /*05a0*/  SHF.L.W.U32.HI R4, R4, 0x1f, R15 ;  /* 0x0000001f04047819 */ /* 0x000fe40000010e0f */
[----:B------:R-:W-:Y:S02]  /*05b0*/  SHF.L.W.U32.HI R8, R8, 0x1f, R14 ;  /* 0x0000001f08087819 */ /* 0x000fe40000010e0e */
[----:B------:R-:W-:Y:S02]  /*05c0*/  SHF.L.W.U32.HI R15, R15, 0x1f, R12 ;  /* 0x0000001f0f0f7819 */ /* 0x000fe40000010e0c */
[----:B------:R-:W-:Y:S02]  /*05d0*/  SHF.L.W.U32.HI R14, R14, 0x1f, R3 ;  /* 0x0000001f0e0e7819 */ /* 0x000fe40000010e03 */
[----:B------:R-:W-:Y:S02]  /*05e0*/  SHF.R.U64 R12, R12, 0x1, R13 ;  /* 0x000000010c0c7819 */ /* 0x000fe4000000120d */
[----:B------:R-:W-:-:S02]  /*05f0*/  SHF.R.U64 R3, R3, 0x1, R0 ;  /* 0x0000000103037819 */ /* 0x000fc40000001200 */
[----:B------:R-:W-:Y:S02]  /*0600*/  SHF.R.U32.HI R13, RZ, 0x1, R13 ;  /* 0x00000001ff0d7819 */ /* 0x000fe4000001160d */
[----:B------:R-:W-:Y:S01]  /*0610*/  SHF.R.U32.HI R0, RZ, 0x1, R0 ;  /* 0x00000001ff007819 */ /* 0x000fe20000011600 */
[----:B------:R-:W-:Y:S06]  /*0620*/  BRA `(.L_x_9) ;  /* 0x0000000000647947 */ /* 0x000fec0003800000 */
.L_x_8:
[----:B------:R-:W-:-:S04]  /*0630*/  IMAD.WIDE.U32 R10, R14, 0x3, RZ ;  /* 0x000000030e0a7825 */ /* 0x000fc800078e00ff */
[----:B------:R-:W-:-:S04]  /*0640*/  IMAD.WIDE.U32 R20, R15, 0x3, RZ ;  /* 0x000000030f147825 */ /* 0x000fc800078e00ff */
[----:B------:R-:W-:-:S04]  /*0650*/  IMAD.WIDE.U32 R10, P0, RZ, R8, R10 ;  /* 0x00000008ff0a7225 */ /* 0x000fc8000780000a */
[----:B------:R-:W-:-:S04]  /*0660*/  IMAD.WIDE.U32 R8, R8, 0x3, RZ ;  /* 0x0000000308087825 */ /* 0x000fc800078e00ff */
[----:B------:R-:W-:Y:S01]  /*0670*/  IMAD.X R7, RZ, RZ, RZ, P0 ;  /* 0x000000ffff077224 */ /* 0x000fe200000e06ff */
[----:B------:R-:W-:Y:S01]  /*0680*/  IADD3 R9, P2, PT, R9, R10, RZ ;  /* 0x0000000a09097210 */ /* 0x000fe20007f5e0ff */
[----:B------:R-:W-:Y:S02]  /*0690*/  IMAD.MOV.U32 R6, RZ, RZ, R11 ;  /* 0x000000ffff067224 */ /* 0x000fe400078e000b */
[----:B------:R-:W-:-:S04]  /*06a0*/  IMAD.WIDE.U32 R10, P0, RZ, R4, R20 ;  /* 0x00000004ff0a7225 */ /* 0x000fc80007800014 */
[----:B------:R-:W-:-:S04]  /*06b0*/  IMAD.WIDE.U32 R4, R4, 0x3, RZ ;  /* 0x0000000304047825 */ /* 0x000fc800078e00ff */
[----:B------:R-:W-:Y:S01]  /*06c0*/  IMAD.X R21, RZ, RZ, RZ, P0 ;  /* 0x000000ffff157224 */ /* 0x000fe200000e06ff */
[----:B------:R-:W-:Y:S01]  /*06d0*/  IADD3 R5, P0, PT, R5, R10, RZ ;  /* 0x0000000a05057210 */ /* 0x000fe20007f1e0ff */
[----:B------:R-:W-:Y:S02]  /*06e0*/  IMAD.MOV.U32 R20, RZ, RZ, R11 ;  /* 0x000000ffff147224 */ /* 0x000fe400078e000b */
[----:B------:R-:W-:-:S04]  /*06f0*/  IMAD.WIDE.U32.X R6, RZ, R14, R6, P2 ;  /* 0x0000000eff067225 */ /* 0x000fc800010e0406 */
[----:B------:R-:W-:Y:S01]  /*0700*/  IMAD.WIDE.U32.X R10, RZ, R15, R20, P0 ;  /* 0x0000000fff0a7225 */ /* 0x000fe200000e0414 */
[----:B------:R-:W-:-:S03]  /*0710*/  IADD3 R8, P0, PT, R8, 0x1, RZ ;  /* 0x0000000108087810 */ /* 0x000fc60007f1e0ff */
[----:B------:R-:W-:Y:S01]  /*0720*/  IMAD.WIDE.U32 R6, R3, 0x3, R6 ;  /* 0x0000000303067825 */ /* 0x000fe200078e0006 */
[----:B------:R-:W-:-:S03]  /*0730*/  IADD3.X R14, P0, PT, RZ, R9, RZ, P0, !PT ;  /* 0x00000009ff0e7210 */ /* 0x000fc6000071e4ff */
[----:B------:R-:W-:Y:S01]  /*0740*/  IMAD.WIDE.U32 R10, R12, 0x3, R10 ;  /* 0x000000030c0a7825 */ /* 0x000fe200078e000a */
[----:B------:R-:W-:-:S03]  /*0750*/  IADD3.X R3, P0, PT, RZ, R6, RZ, P0, !PT ;  /* 0x00000006ff037210 */ /* 0x000fc6000071e4ff */
[----:B------:R-:W-:Y:S02]  /*0760*/  IMAD R13, R13, 0x3, RZ ;  /* 0x000000030d0d7824 */ /* 0x000fe400078e02ff */
[----:B------:R-:W-:Y:S02]  /*0770*/  IMAD R9, R0, 0x3, RZ ;  /* 0x0000000300097824 */ /* 0x000fe400078e02ff */
[----:B------:R-:W-:Y:S02]  /*0780*/  IMAD.IADD R13, R11, 0x1, R13 ;  /* 0x000000010b0d7824 */ /* 0x000fe400078e020d */
[----:B------:R-:W-:Y:S02]  /*0790*/  IMAD.MOV.U32 R12, RZ, RZ, R10 ;  /* 0x000000ffff0c7224 */ /* 0x000fe400078e000a */
[----:B------:R-:W-:Y:S02]  /*07a0*/  IMAD.X R0, R7, 0x1, R9, P0 ;  /* 0x0000000107007824 */ /* 0x000fe400000e0609 */
[----:B------:R-:W-:-:S07]  /*07b0*/  IMAD.MOV.U32 R15, RZ, RZ, R5 ;  /* 0x000000ffff0f7224 */ /* 0x000fce00078e0005 */
.L_x_9:
[----:B------:R-:W-:Y:S05]  /*07c0*/  BSYNC.RECONVERGENT B0 ;  /* 0x0000000000007941 */ /* 0x000fea0003800200 */
.L_x_7:
[--C-:B------:R-:W-:Y:S02]  /*07d0*/  SHF.R.U64 R5, R4, UR38, R15.reuse ;  /* 0x0000002604057c19 */ /* 0x100fe4000800120f */
[CC--:B------:R-:W-:Y:S02]  /*07e0*/  SHF.L.U32 R10, R12.reuse, R16.reuse, RZ ;  /* 0x000000100c0a7219 */ /* 0x0c0fe400000006ff */
[----:B------:R-:W-:Y:S02]  /*07f0*/  SHF.R.U32.HI R6, RZ, UR38, R15 ;  /* 0x00000026ff067c19 */ /* 0x000fe4000801160f */
[C-C-:B------:R-:W-:Y:S02]  /*0800*/  SHF.L.U64.HI R7, R12.reuse, R16, R13.reuse ;  /* 0x000000100c077219 */ /* 0x140fe4000001020d */
[----:B------:R-:W-:Y:S02]  /*0810*/  LOP3.LUT R10, R5, R10, RZ, 0xfc, !PT ;  /* 0x0000000a050a7212 */ /* 0x000fe400078efcff */
[----:B------:R-:W-:-:S02]  /*0820*/  SHF.R.U64 R5, R12, UR38, R13 ;  /* 0x000000260c057c19 */ /* 0x000fc4000800120d */
[-CC-:B------:R-:W-:Y:S02]  /*0830*/  @P1 SHF.R.U64 R10, R12, R2.reuse, R13.reuse ;  /* 0x000000020c0a1219 */ /* 0x180fe4000000120d */
[----:B------:R-:W-:Y:S02]  /*0840*/  LOP3.LUT R7, R6, R7, RZ, 0xfc, !PT ;  /* 0x0000000706077212 */ /* 0x000fe400078efcff */
[--C-:B------:R-:W-:Y:S02]  /*0850*/  SHF.R.U32.HI R6, RZ, UR38, R13.reuse ;  /* 0x00000026ff067c19 */ /* 0x100fe4000801160d */
[----:B------:R-:W-:Y:S02]  /*0860*/  @P1 SHF.R.U32.HI R7, RZ, R2, R13 ;  /* 0x00000002ff071219 */ /* 0x000fe4000001160d */
[----:B------:R-:W-:-:S04]  /*0870*/  LOP3.LUT P0, RZ, R10, R5, RZ, 0xfc, !PT ;  /* 0x000000050aff7212 */ /* 0x000fc8000780fcff */
[----:B------:R-:W-:-:S13]  /*0880*/  LOP3.LUT P0, RZ, R7, R6, RZ, 0xfc, P0 ;  /* 0x0000000607ff7212 */ /* 0x000fda000000fcff */
[----:B------:R-:W-:Y:S05]  /*0890*/  @!P0 BRA `(.L_x_10) ;  /* 0x0000001c00188947 */ /* 0x000fea0003800000 */
[----:B------:R-:W-:-:S04]  /*08a0*/  LOP3.LUT R5, R4, 0x1, RZ, 0xc0, !PT ;  /* 0x0000000104057812 */ /* 0x000fc800078ec0ff */
[----:B------:R-:W-:-:S04]  /*08b0*/  ISETP.NE.U32.AND P0, PT, R5, 0x1, PT ;  /* 0x000000010500780c */ /* 0x000fc80003f05070 */
[----:B------:R-:W-:-:S13]  /*08c0*/  ISETP.NE.U32.AND.EX P0, PT, RZ, RZ, PT, P0 ;  /* 0x000000ffff00720c */ /* 0x000fda0003f05100 */
[----:B------:R-:W-:Y:S05]  /*08d0*/  @P0 BRA `(.L_x_11) ;  /* 0xfffffffc001c0947 */ /* 0x000fea000383ffff */
.L_x_6:
[----:B------:R-:W-:Y:S01]  /*08e0*/  ISETP.GE.U32.AND P0, PT, R28, 0x2, PT ;  /* 0x000000021c00780c */ /* 0x000fe20003f06070 */
[----:B------:R-:W-:Y:S01]  /*08f0*/  BSSY.RECONVERGENT B6, `(.L_x_12) ;  /* 0x00001b8000067945 */ /* 0x000fe20003800200 */
[----:B------:R-:W-:Y:S02]  /*0900*/  IMAD.MOV.U32 R25, RZ, RZ, RZ ;  /* 0x000000ffff197224 */ /* 0x000fe400078e00ff */
[----:B------:R-:W-:-:S13]  /*0910*/  ISETP.GE.U32.AND.EX P0, PT, R29, RZ, PT, P0 ;  /* 0x000000ff1d00720c */ /* 0x000fda0003f06100 */
[----:B------:R-:W-:Y:S05]  /*0920*/  @!P0 BRA `(.L_x_13) ;  /* 0x0000001800d08947 */ /* 0x000fea0003800000 */
[----:B------:R-:W-:Y:S01]  /*0930*/  CS2R R14, SRZ ;  /* 0x00000000000e7805 */ /* 0x000fe2000001ff00 */
[----:B------:R-:W-:Y:S02]  /*0940*/  IMAD.MOV.U32 R0, RZ, RZ, RZ ;  /* 0x000000ffff007224 */ /* 0x000fe400078e00ff */
[----:B------:R-:W-:Y:S02]  /*0950*/  IMAD.MOV.U32 R25, RZ, RZ, RZ ;  /* 0x000000ffff197224 */ /* 0x000fe400078e00ff */
[----:B------:R-:W-:Y:S02]  /*0960*/  IMAD.MOV.U32 R7, RZ, RZ, R28 ;  /* 0x000000ffff077224 */ /* 0x000fe400078e001c */
[----:B------:R-:W-:-:S07]  /*0970*/  IMAD.MOV.U32 R8, RZ, RZ, R29 ;  /* 0x000000ffff087224 */ /* 0x000fce00078e001d */
.L_x_40:
[C---:B------:R-:W-:Y:S01]  /*0980*/  ISETP.NE.U32.AND P0, PT, R14.reuse, RZ, PT ;  /* 0x000000ff0e00720c */ /* 0x040fe20003f05070 */
[----:B------:R-:W-:Y:S01]  /*0990*/  BSSY.RELIABLE B0, `(.L_x_14) ;  /* 0x0000012000007945 */ /* 0x000fe20003800100 */
[----:B------:R-:W-:Y:S02]  /*09a0*/  ISETP.GT.U32.AND P1, PT, R7, 0x3, PT ;  /* 0x000000030700780c */ /* 0x000fe40003f24070 */
[C---:B------:R-:W-:Y:S02]  /*09b0*/  ISETP.NE.AND.EX P0, PT, R15.reuse, RZ, PT, P0 ;  /* 0x000000ff0f00720c */ /* 0x040fe40003f05300 */
[----:B------:R-:W-:Y:S02]  /*09c0*/  ISETP.NE.U32.AND P2, PT, R14, RZ, PT ;  /* 0x000000ff0e00720c */ /* 0x000fe40003f45070 */
[----:B------:R-:W-:Y:S02]  /*09d0*/  ISETP.GT.U32.AND.EX P1, PT, R8, RZ, PT, P1 ;  /* 0x000000ff0800720c */ /* 0x000fe40003f24110 */
[----:B------:R-:W-:-:S02]  /*09e0*/  ISETP.NE.AND.EX P2, PT, R15, RZ, PT, P2 ;  /* 0x000000ff0f00720c */ /* 0x000fc40003f45320 */
[----:B------:R-:W-:-:S05]  /*09f0*/  SEL R3, RZ, 0xffffffff, !P1 ;  /* 0xffffffffff037807 */ /* 0x000fca0004800000 */
[----:B------:R-:W-:-:S04]  /*0a00*/  @P0 SEL R3, RZ, 0xffffffff, !P2 ;  /* 0xffffffffff030807 */ /* 0x000fc80005000000 */
[----:B------:R-:W-:-:S04]  /*0a10*/  LOP3.LUT R3, R3, 0x1, RZ, 0xc0, !PT ;  /* 0x0000000103037812 */ /* 0x000fc800078ec0ff */
[----:B------:R-:W-:-:S13]  /*0a20*/  ISETP.NE.U32.AND P0, PT, R3, 0x1, PT ;  /* 0x000000010300780c */ /* 0x000fda0003f05070 */
[----:B------:R-:W-:Y:S05]  /*0a30*/  @!P0 BRA `(.L_x_15) ;  /* 0x00000000001c8947 */ /* 0x000fea0003800000 */
[----:B------:R-:W0:Y:S02]  /*0a40*/  LDCU.64 UR4, c[0x0][0x390] ;  /* 0x00007200ff0477ac */ /* 0x000e240008000a00 */
[----:B0-----:R-:W-:-:S04]  /*0a50*/  LEA R4, P0, R7, UR4, 0x2 ;  /* 0x0000000407047c11 */ /* 0x001fc8000f8010ff */
[----:B------:R-:W-:-:S05]  /*0a60*/  LEA.HI.X R5, R7, UR5, R8, 0x2, P0 ;  /* 0x0000000507057c11 */ /* 0x000fca00080f1408 */
[----:B------:R-:W2:Y:S02]  /*0a70*/  LDG.E R6, desc[UR36][R4.64] ;  /* 0x0000002404067981 */ /* 0x000ea4000c1e1900 */
[----:B--2---:R-:W-:-:S13]  /*0a80*/  ISETP.NE.AND P0, PT, R6, -0x1, PT ;  /* 0xffffffff0600780c */ /* 0x004fda0003f05270 */
[----:B------:R-:W-:Y:S05]  /*0a90*/  @P0 BREAK.RELIABLE B0 ;  /* 0x0000000000000942 */ /* 0x000fea0003800100 */
[----:B------:R-:W-:Y:S05]  /*0aa0*/  @P0 BRA `(.L_x_16) ;  /* 0x0000001800480947 */ /* 0x000fea0003800000 */
.L_x_15:
[----:B------:R-:W-:Y:S05]  /*0ab0*/  BSYNC.RELIABLE B0 ;  /* 0x0000000000007941 */ /* 0x000fea0003800100 */
.L_x_14:
[----:B------:R-:W-:-:S13]  /*0ac0*/  ISETP.NE.AND P0, PT, R0, 0x400, PT ;  /* 0x000004000000780c */ /* 0x000fda0003f05270 */
[----:B------:R-:W-:Y:S05]  /*0ad0*/  @!P0 BRA `(.L_x_17) ;  /* 0x0000001800448947 */ /* 0x000fea0003800000 */
[----:B------:R-:W-:Y:S01]  /*0ae0*/  IADD3 R6, P0, PT, R7, 0x1, RZ ;  /* 0x0000000107067810 */ /* 0x000fe20007f1e0ff */
[----:B------:R-:W0:Y:S01]  /*0af0*/  LDC.64 R4, c[0x0][0x388] ;  /* 0x0000e200ff047b82 */ /* 0x000e220000000a00 */
[----:B------:R-:W-:Y:S01]  /*0b00*/  BSSY.RECONVERGENT B0, `(.L_x_18) ;  /* 0x0000010000007945 */ /* 0x000fe20003800200 */
[----:B------:R-:W-:Y:S01]  /*0b10*/  IMAD.MOV.U32 R3, RZ, RZ, 0x40 ;  /* 0x00000040ff037424 */ /* 0x000fe200078e00ff */
[----:B------:R-:W-:Y:S02]  /*0b20*/  IADD3.X R8, P0, PT, RZ, R8, RZ, P0, !PT ;  /* 0x00000008ff087210 */ /* 0x000fe4000071e4ff */
[----:B------:R-:W-:-:S04]  /*0b30*/  ISETP.NE.U32.AND P1, PT, R6, RZ, PT ;  /* 0x000000ff0600720c */ /* 0x000fc80003f25070 */
[----:B------:R-:W-:-:S13]  /*0b40*/  ISETP.NE.AND.EX P1, PT, R8, RZ, PT, P1 ;  /* 0x000000ff0800720c */ /* 0x000fda0003f25310 */
[----:B------:R-:W-:Y:S05]  /*0b50*/  @!P1 BRA `(.L_x_19) ;  /* 0x0000000000289947 */ /* 0x000fea0003800000 */
[----:B------:R-:W-:-:S05]  /*0b60*/  IADD3 R3, P1, PT, RZ, -R6, RZ ;  /* 0x80000006ff037210 */ /* 0x000fca0007f3e0ff */
[----:B------:R-:W-:-:S05]  /*0b70*/  IMAD.X R9, RZ, RZ, ~R8, P1 ;  /* 0x000000ffff097224 */ /* 0x000fca00008e0e08 */
[----:B------:R-:W-:-:S04]  /*0b80*/  LOP3.LUT R9, R8, R9, RZ, 0xc0, !PT ;  /* 0x0000000908097212 */ /* 0x000fc800078ec0ff */
[----:B------:R-:W-:-:S13]  /*0b90*/  ISETP.NE.U32.AND P1, PT, R9, RZ, PT ;  /* 0x000000ff0900720c */ /* 0x000fda0003f25070 */
[----:B------:R-:W-:-:S04]  /*0ba0*/  @!P1 LOP3.LUT R9, R6, R3, RZ, 0xc0, !PT ;  /* 0x0000000306099212 */ /* 0x000fc800078ec0ff */
[----:B------:R-:W1:Y:S02]  /*0bb0*/  FLO.U32 R3, R9 ;  /* 0x0000000900037300 */ /* 0x000e6400000e0000 */
[C---:B-1----:R-:W-:Y:S02]  /*0bc0*/  IADD3 R7, PT, PT, -R3.reuse, 0x1f, RZ ;  /* 0x0000001f03077810 */ /* 0x042fe40007ffe1ff */
[----:B------:R-:W-:-:S03]  /*0bd0*/  IADD3 R3, PT, PT, -R3, 0x3f, RZ ;  /* 0x0000003f03037810 */ /* 0x000fc60007ffe1ff */
[----:B------:R-:W-:-:S05]  /*0be0*/  @P1 IMAD.MOV R3, RZ, RZ, R7 ;  /* 0x000000ffff031224 */ /* 0x000fca00078e0207 */
[----:B------:R-:W-:-:S07]  /*0bf0*/  IADD3 R3, PT, PT, -R3, 0x3f, RZ ;  /* 0x0000003f03037810 */ /* 0x000fce0007ffe1ff */
.L_x_19:
[----:B------:R-:W-:Y:S05]  /*0c00*/  BSYNC.RECONVERGENT B0 ;  /* 0x0000000000007941 */ /* 0x000fea0003800200 */
.L_x_18:
[----:B0-----:R-:W-:-:S06]  /*0c10*/  IMAD.WIDE R12, R3, 0x8, R4 ;  /* 0x00000008030c7825 */ /* 0x001fcc00078e0204 */
[----:B------:R-:W2:Y:S01]  /*0c20*/  LDG.E.64 R12, desc[UR36][R12.64] ;  /* 0x000000240c0c7981 */ /* 0x000ea2000c1e1b00 */
[----:B------:R-:W-:Y:S01]  /*0c30*/  IADD3.X R14, P0, PT, RZ, R14, RZ, P0, !PT ;  /* 0x0000000eff0e7210 */ /* 0x000fe2000071e4ff */
[C---:B------:R-:W-:Y:S01]  /*0c40*/  VIADD R10, R3.reuse, 0xffffffc0 ;  /* 0xffffffc0030a7836 */ /* 0x040fe20000000000 */
[C---:B------:R-:W-:Y:S01]  /*0c50*/  IADD3 R7, PT, PT, -R3.reuse, 0x40, RZ ;  /* 0x0000004003077810 */ /* 0x040fe20007ffe1ff */
[----:B------:R-:W-:Y:S01]  /*0c60*/  BSSY.RECONVERGENT B0, `(.L_x_20) ;  /* 0x0000028000007945 */ /* 0x000fe20003800200 */
[-CC-:B------:R-:W-:Y:S01]  /*0c70*/  SHF.R.U32.HI R9, RZ, R3.reuse, R8.reuse ;  /* 0x00000003ff097219 */ /* 0x180fe20000011608 */
[----:B------:R-:W-:Y:S01]  /*0c80*/  IMAD.X R15, RZ, RZ, R15, P0 ;  /* 0x000000ffff0f7224 */ /* 0x000fe200000e060f */
[----:B------:R-:W-:Y:S02]  /*0c90*/  ISETP.GT.AND P0, PT, R3, 0x3f, PT ;  /* 0x0000003f0300780c */ /* 0x000fe40003f04270 */
[----:B------:R-:W-:Y:S02]  /*0ca0*/  SHF.R.U64 R6, R6, R3, R8 ;  /* 0x0000000306067219 */ /* 0x000fe40000001208 */
[----:B------:R-:W-:-:S02]  /*0cb0*/  SHF.L.U64.HI R20, R14, R7, R15 ;  /* 0x000000070e147219 */ /* 0x000fc4000001020f */
[----:B------:R-:W-:Y:S02]  /*0cc0*/  SHF.L.U32 R7, R14, R7, RZ ;  /* 0x000000070e077219 */ /* 0x000fe400000006ff */
[----:B------:R-:W-:Y:S02]  /*0cd0*/  LOP3.LUT R20, R9, R20, RZ, 0xfc, !PT ;  /* 0x0000001409147212 */ /* 0x000fe400078efcff */
[----:B------:R-:W-:-:S03]  /*0ce0*/  LOP3.LUT R11, R6, R7, RZ, 0xfc, !PT ;  /* 0x00000007060b7212 */ /* 0x000fc600078efcff */
[-CC-:B------:R-:W-:Y:S02]  /*0cf0*/  @P0 SHF.R.U32.HI R20, RZ, R10.reuse, R15.reuse ;  /* 0x0000000aff140219 */ /* 0x180fe4000001160f */
[----:B------:R-:W-:-:S03]  /*0d00*/  @P0 SHF.R.U64 R11, R14, R10, R15 ;  /* 0x0000000a0e0b0219 */ /* 0x000fc6000000120f */
[----:B--2---:R-:W-:-:S04]  /*0d10*/  IMAD.WIDE.U32 R8, R20, R12, RZ ;  /* 0x0000000c14087225 */ /* 0x004fc800078e00ff */
[----:B------:R-:W-:-:S04]  /*0d20*/  IMAD.WIDE.U32 R8, P0, R13, R11, R8 ;  /* 0x0000000b0d087225 */ /* 0x000fc80007800008 */
[----:B------:R-:W-:-:S04]  /*0d30*/  IMAD.WIDE.U32 R10, R11, R12, RZ ;  /* 0x0000000c0b0a7225 */ /* 0x000fc800078e00ff */
[----:B------:R-:W-:Y:S01]  /*0d40*/  IMAD.X R7, RZ, RZ, RZ, P0 ;  /* 0x000000ffff077224 */ /* 0x000fe200000e06ff */
[----:B------:R-:W-:Y:S01]  /*0d50*/  IADD3 R8, P1, PT, R11, R8, RZ ;  /* 0x000000080b087210 */ /* 0x000fe20007f3e0ff */
[----:B------:R-:W-:Y:S01]  /*0d60*/  IMAD.MOV.U32 R6, RZ, RZ, R9 ;  /* 0x000000ffff067224 */ /* 0x000fe200078e0009 */
[----:B------:R-:W-:Y:S02]  /*0d70*/  IADD3 R10, P0, PT, R10, -0x1, RZ ;  /* 0xffffffff0a0a7810 */ /* 0x000fe40007f1e0ff */
[-C--:B------:R-:W-:Y:S01]  /*0d80*/  SHF.R.U64 R11, R14, R3.reuse, R15 ;  /* 0x000000030e0b7219 */ /* 0x080fe2000000120f */
[----:B------:R-:W-:Y:S01]  /*0d90*/  IMAD.WIDE.U32.X R6, R13, R20, R6, P1 ;  /* 0x000000140d067225 */ /* 0x000fe200008e0406 */
[----:B------:R-:W-:Y:S02]  /*0da0*/  ISETP.NE.U32.AND P1, PT, R10, RZ, PT ;  /* 0x000000ff0a00720c */ /* 0x000fe40003f25070 */
[----:B------:R-:W-:Y:S02]  /*0db0*/  IADD3.X R9, P0, PT, R8, -0x1, RZ, P0, !PT ;  /* 0xffffffff08097810 */ /* 0x000fe4000071e4ff */
[----:B------:R-:W-:Y:S01]  /*0dc0*/  SHF.R.U32.HI R15, RZ, R3, R15 ;  /* 0x00000003ff0f7219 */ /* 0x000fe2000001160f */
[----:B------:R-:W-:Y:S01]  /*0dd0*/  IMAD.WIDE.U32 R6, R12, R11, R6 ;  /* 0x0000000b0c067225 */ /* 0x000fe200078e0006 */
[----:B------:R-:W-:-:S03]  /*0de0*/  ISETP.NE.AND.EX P1, PT, R9, RZ, PT, P1 ;  /* 0x000000ff0900720c */ /* 0x000fc60003f25310 */
[----:B------:R-:W-:Y:S01]  /*0df0*/  IMAD R12, R15, R12, RZ ;  /* 0x0000000c0f0c7224 */ /* 0x000fe200078e02ff */
[----:B------:R-:W-:-:S03]  /*0e00*/  IADD3.X R8, P0, PT, R6, -0x1, RZ, P0, !PT ;  /* 0xffffffff06087810 */ /* 0x000fc6000071e4ff */
[----:B------:R-:W-:Y:S02]  /*0e10*/  IMAD R11, R13, R11, R12 ;  /* 0x0000000b0d0b7224 */ /* 0x000fe400078e020c */
[----:B------:R-:W-:-:S04]  /*0e20*/  IMAD.MOV.U32 R12, RZ, RZ, 0x40 ;  /* 0x00000040ff0c7424 */ /* 0x000fc800078e00ff */
[----:B------:R-:W-:Y:S05]  /*0e30*/  @!P1 BRA `(.L_x_21) ;  /* 0x0000000000289947 */ /* 0x000fea0003800000 */
[----:B------:R-:W-:-:S05]  /*0e40*/  IADD3 R13, P1, PT, RZ, -R10, RZ ;  /* 0x8000000aff0d7210 */ /* 0x000fca0007f3e0ff */
[----:B------:R-:W-:-:S05]  /*0e50*/  IMAD.X R14, RZ, RZ, ~R9, P1 ;  /* 0x000000ffff0e7224 */ /* 0x000fca00008e0e09 */
[----:B------:R-:W-:-:S04]  /*0e60*/  LOP3.LUT R14, R9, R14, RZ, 0xc0, !PT ;  /* 0x0000000e090e7212 */ /* 0x000fc800078ec0ff */
[----:B------:R-:W-:-:S13]  /*0e70*/  ISETP.NE.U32.AND P1, PT, R14, RZ, PT ;  /* 0x000000ff0e00720c */ /* 0x000fda0003f25070 */
[----:B------:R-:W-:-:S04]  /*0e80*/  @!P1 LOP3.LUT R14, R10, R13, RZ, 0xc0, !PT ;  /* 0x0000000d0a0e9212 */ /* 0x000fc800078ec0ff */
[----:B------:R-:W0:Y:S02]  /*0e90*/  FLO.U32 R12, R14 ;  /* 0x0000000e000c7300 */ /* 0x000e2400000e0000 */
[C---:B0-----:R-:W-:Y:S02]  /*0ea0*/  IADD3 R13, PT, PT, -R12.reuse, 0x1f, RZ ;  /* 0x0000001f0c0d7810 */ /* 0x041fe40007ffe1ff */
[----:B------:R-:W-:-:S03]  /*0eb0*/  IADD3 R12, PT, PT, -R12, 0x3f, RZ ;  /* 0x0000003f0c0c7810 */ /* 0x000fc60007ffe1ff */
[----:B------:R-:W-:-:S05]  /*0ec0*/  @P1 IMAD.MOV R12, RZ, RZ, R13 ;  /* 0x000000ffff0c1224 */ /* 0x000fca00078e020d */
[----:B------:R-:W-:-:S07]  /*0ed0*/  IADD3 R12, PT, PT, -R12, 0x3f, RZ ;  /* 0x0000003f0c0c7810 */ /* 0x000fce0007ffe1ff */
.L_x_21:
[----:B------:R-:W-:Y:S05]  /*0ee0*/  BSYNC.RECONVERGENT B0 ;  /* 0x0000000000007941 */ /* 0x000fea0003800200 */
.L_x_20:
[C---:B------:R-:W-:Y:S01]  /*0ef0*/  ISETP.GT.AND P1, PT, R12.reuse, 0x3f, PT ;  /* 0x0000003f0c00780c */ /* 0x040fe20003f24270 */
[C---:B------:R-:W-:Y:S01]  /*0f00*/  VIADD R6, R12.reuse, 0xffffffc0 ;  /* 0xffffffc00c067836 */ /* 0x040fe20000000000 */
[----:B------:R-:W-:Y:S02]  /*0f10*/  IADD3 R13, PT, PT, -R12, 0x40, RZ ;  /* 0x000000400c0d7810 */ /* 0x000fe40007ffe1ff */
[----:B------:R-:W-:Y:S02]  /*0f20*/  IADD3.X R7, PT, PT, R7, -0x1, R11, P0, !PT ;  /* 0xffffffff07077810 */ /* 0x000fe400007fe40b */
[-CC-:B------:R-:W-:Y:S02]  /*0f30*/  SHF.R.U64 R11, R10, R12.reuse, R9.reuse ;  /* 0x0000000c0a0b7219 */ /* 0x180fe40000001209 */
[----:B------:R-:W-:Y:S02]  /*0f40*/  SHF.R.U32.HI R14, RZ, R12, R9 ;  /* 0x0000000cff0e7219 */ /* 0x000fe40000011609 */
[----:B------:R-:W-:-:S02]  /*0f50*/  SHF.L.U32 R10, R8, R13, RZ ;  /* 0x0000000d080a7219 */ /* 0x000fc400000006ff */
[--C-:B------:R-:W-:Y:S02]  /*0f60*/  SHF.L.U64.HI R9, R8, R13, R7.reuse ;  /* 0x0000000d08097219 */ /* 0x100fe40000010207 */
[----:B------:R-:W-:Y:S02]  /*0f70*/  LOP3.LUT R10, R11, R10, RZ, 0xfc, !PT ;  /* 0x0000000a0b0a7212 */ /* 0x000fe400078efcff */
[----:B------:R-:W-:Y:S02]  /*0f80*/  LOP3.LUT R9, R14, R9, RZ, 0xfc, !PT ;  /* 0x000000090e097212 */ /* 0x000fe400078efcff */
[C-C-:B------:R-:W-:Y:S02]  /*0f90*/  SHF.R.U64 R14, R8.reuse, R12, R7.reuse ;  /* 0x0000000c080e7219 */ /* 0x140fe40000001207 */
[-CC-:B------:R-:W-:Y:S02]  /*0fa0*/  @P1 SHF.R.U64 R10, R8, R6.reuse, R7.reuse ;  /* 0x00000006080a1219 */ /* 0x180fe40000001207 */
[----:B------:R-:W-:-:S02]  /*0fb0*/  @P1 SHF.R.U32.HI R9, RZ, R6, R7 ;  /* 0x00000006ff091219 */ /* 0x000fc40000011607 */
[----:B------:R-:W-:Y:S02]  /*0fc0*/  SHF.R.U32.HI R15, RZ, R12, R7 ;  /* 0x0000000cff0f7219 */ /* 0x000fe40000011607 */
[----:B------:R-:W-:Y:S02]  /*0fd0*/  ISETP.NE.U32.AND P0, PT, R14, RZ, PT ;  /* 0x000000ff0e00720c */ /* 0x000fe40003f05070 */
[----:B------:R-:W-:Y:S02]  /*0fe0*/  ISETP.LT.U32.AND P1, PT, R10, 0x2, PT ;  /* 0x000000020a00780c */ /* 0x000fe40003f21070 */
[----:B------:R-:W-:Y:S02]  /*0ff0*/  ISETP.NE.AND.EX P0, PT, R15, RZ, PT, P0 ;  /* 0x000000ff0f00720c */ /* 0x000fe40003f05300 */
[----:B------:R-:W-:Y:S02]  /*1000*/  ISETP.LT.U32.AND.EX P1, PT, R9, RZ, PT, P1 ;  /* 0x000000ff0900720c */ /* 0x000fe40003f21110 */
[----:B------:R-:W-:-:S11]  /*1010*/  IADD3 R25, PT, PT, R12, R3, R25 ;  /* 0x000000030c197210 */ /* 0x000fd60007ffe019 */
[----:B------:R-:W-:Y:S05]  /*1020*/  @!P0 BRA P1, `(.L_x_13) ;  /* 0x0000001400108947 */ /* 0x000fea0000800000 */
[----:B------:R-:W-:Y:S01]  /*1030*/  ISETP.GT.U32.AND P1, PT, R10, 0x3, PT ;  /* 0x000000030a00780c */ /* 0x000fe20003f24070 */
[----:B------:R-:W-:Y:S01]  /*1040*/  BSSY.RELIABLE B0, `(.L_x_22) ;  /* 0x0000010000007945 */ /* 0x000fe20003800100 */
[----:B------:R-:W-:Y:S02]  /*1050*/  ISETP.NE.U32.AND P2, PT, R14, RZ, PT ;  /* 0x000000ff0e00720c */ /* 0x000fe40003f45070 */
[----:B------:R-:W-:Y:S02]  /*1060*/  ISETP.GT.U32.AND.EX P1, PT, R9, RZ, PT, P1 ;  /* 0x000000ff0900720c */ /* 0x000fe40003f24110 */
[----:B------:R-:W-:Y:S02]  /*1070*/  ISETP.NE.AND.EX P2, PT, R15, RZ, PT, P2 ;  /* 0x000000ff0f00720c */ /* 0x000fe40003f45320 */
[----:B------:R-:W-:Y:S02]  /*1080*/  SEL R3, RZ, 0xffffffff, !P1 ;  /* 0xffffffffff037807 */ /* 0x000fe40004800000 */
        /* <DEDUP_REMOVED lines=11> */
.L_x_23:
[----:B------:R-:W-:Y:S05]  /*1140*/  BSYNC.RELIABLE B0 ;  /* 0x0000000000007941 */ /* 0x000fea0003800100 */
.L_x_22:
[----:B------:R-:W-:Y:S01]  /*1150*/  IADD3 R6, P0, PT, R10, 0x1, RZ ;  /* 0x000000010a067810 */ /* 0x000fe20007f1e0ff */
[----:B------:R-:W-:Y:S01]  /*1160*/  BSSY.RECONVERGENT B0, `(.L_x_24) ;  /* 0x0000010000007945 */ /* 0x000fe20003800200 */
[----:B------:R-:W-:Y:S02]  /*1170*/  IMAD.MOV.U32 R3, RZ, RZ, 0x40 ;  /* 0x00000040ff037424 */ /* 0x000fe400078e00ff */
        /* <DEDUP_REMOVED lines=14> */
.L_x_25:
[----:B------:R-:W-:Y:S05]  /*1260*/  BSYNC.RECONVERGENT B0 ;  /* 0x0000000000007941 */ /* 0x000fea0003800200 */
.L_x_24:
[----:B------:R-:W-:-:S06]  /*1270*/  IMAD.WIDE R12, R3, 0x8, R4 ;  /* 0x00000008030c7825 */ /* 0x000fcc00078e0204 */
        /* <DEDUP_REMOVED lines=44> */
.L_x_27:
[----:B------:R-:W-:Y:S05]  /*1540*/  BSYNC.RECONVERGENT B0 ;  /* 0x0000000000007941 */ /* 0x000fea0003800200 */
.L_x_26:
        /* <DEDUP_REMOVED lines=37> */
.L_x_29:
[----:B------:R-:W-:Y:S05]  /*17a0*/  BSYNC.RELIABLE B0 ;  /* 0x0000000000007941 */ /* 0x000fea0003800100 */
.L_x_28:
        /* <DEDUP_REMOVED lines=17> */
.L_x_31:
[----:B------:R-:W-:Y:S05]  /*18c0*/  BSYNC.RECONVERGENT B0 ;  /* 0x0000000000007941 */ /* 0x000fea0003800200 */
.L_x_30:
        /* <DEDUP_REMOVED lines=26> */
[----:B------:R-:W-:Y:S01]  /*1a70*/  IADD3.X R7, P0, PT, R6, -0x1, RZ, P0, !PT ;  /* 0xffffffff06077810 */ /* 0x000fe2000071e4ff */
[----:B------:R-:W-:Y:S01]  /*1a80*/  IMAD.MOV.U32 R14, RZ, RZ, 0x40 ;  /* 0x00000040ff0e7424 */ /* 0x000fe200078e00ff */
[----:B------:R-:W-:Y:S01]  /*1a90*/  SHF.R.U32.HI R15, RZ, R3, R15 ;  /* 0x00000003ff0f7219 */ /* 0x000fe2000001160f */
[----:B------:R-:W-:Y:S01]  /*1aa0*/  IMAD.WIDE.U32 R8, R12, R11, R8 ;  /* 0x0000000b0c087225 */ /* 0x000fe200078e0008 */
[----:B------:R-:W-:-:S03]  /*1ab0*/  ISETP.NE.AND.EX P1, PT, R7, RZ, PT, P1 ;  /* 0x000000ff0700720c */ /* 0x000fc60003f25310 */
[----:B------:R-:W-:Y:S01]  /*1ac0*/  IMAD R12, R15, R12, RZ ;  /* 0x0000000c0f0c7224 */ /* 0x000fe200078e02ff */
[----:B------:R-:W-:-:S03]  /*1ad0*/  IADD3.X R6, P0, PT, R8, -0x1, RZ, P0, !PT ;  /* 0xffffffff08067810 */ /* 0x000fc6000071e4ff */
[----:B------:R-:W-:-:S06]  /*1ae0*/  IMAD R13, R13, R11, R12 ;  /* 0x0000000b0d0d7224 */ /* 0x000fcc00078e020c */
        /* <DEDUP_REMOVED lines=11> */
.L_x_33:
[----:B------:R-:W-:Y:S05]  /*1ba0*/  BSYNC.RECONVERGENT B0 ;  /* 0x0000000000007941 */ /* 0x000fea0003800200 */
.L_x_32:
[C---:B------:R-:W-:Y:S02]  /*1bb0*/  IADD3 R11, PT, PT, -R14.reuse, 0x40, RZ ;  /* 0x000000400e0b7810 */ /* 0x040fe40007ffe1ff */
[----:B------:R-:W-:Y:S02]  /*1bc0*/  ISETP.GT.AND P1, PT, R14, 0x3f, PT ;  /* 0x0000003f0e00780c */ /* 0x000fe40003f24270 */
[----:B------:R-:W-:Y:S02]  /*1bd0*/  IADD3.X R13, PT, PT, R9, -0x1, R13, P0, !PT ;  /* 0xffffffff090d7810 */ /* 0x000fe400007fe40d */
[-CC-:B------:R-:W-:Y:S02]  /*1be0*/  SHF.R.U64 R10, R10, R14.reuse, R7.reuse ;  /* 0x0000000e0a0a7219 */ /* 0x180fe40000001207 */
[----:B------:R-:W-:Y:S02]  /*1bf0*/  SHF.L.U32 R9, R6, R11, RZ ;  /* 0x0000000b06097219 */ /* 0x000fe400000006ff */
[----:B------:R-:W-:-:S02]  /*1c00*/  SHF.R.U32.HI R7, RZ, R14, R7 ;  /* 0x0000000eff077219 */ /* 0x000fc40000011607 */
[----:B------:R-:W-:Y:S01]  /*1c10*/  LOP3.LUT R9, R10, R9, RZ, 0xfc, !PT ;  /* 0x000000090a097212 */ /* 0x000fe200078efcff */
[----:B------:R-:W-:Y:S01]  /*1c20*/  VIADD R10, R14, 0xffffffc0 ;  /* 0xffffffc00e0a7836 */ /* 0x000fe20000000000 */
[C-C-:B------:R-:W-:Y:S02]  /*1c30*/  SHF.L.U64.HI R8, R6.reuse, R11, R13.reuse ;  /* 0x0000000b06087219 */ /* 0x140fe4000001020d */
[C-C-:B------:R-:W-:Y:S02]  /*1c40*/  SHF.R.U64 R12, R6.reuse, R14, R13.reuse ;  /* 0x0000000e060c7219 */ /* 0x140fe4000000120d */
[--C-:B------:R-:W-:Y:S02]  /*1c50*/  @P1 SHF.R.U64 R9, R6, R10, R13.reuse ;  /* 0x0000000a06091219 */ /* 0x100fe4000000120d */
[----:B------:R-:W-:Y:S02]  /*1c60*/  LOP3.LUT R8, R7, R8, RZ, 0xfc, !PT ;  /* 0x0000000807087212 */ /* 0x000fe400078efcff */
        /* <DEDUP_REMOVED lines=25> */
.L_x_35:
[----:B------:R-:W-:Y:S05]  /*1e00*/  BSYNC.RELIABLE B0 ;  /* 0x0000000000007941 */ /* 0x000fea0003800100 */
.L_x_34:
        /* <DEDUP_REMOVED lines=17> */
.L_x_37:
[----:B------:R-:W-:Y:S05]  /*1f20*/  BSYNC.RECONVERGENT B0 ;  /* 0x0000000000007941 */ /* 0x000fea0003800200 */
.L_x_36:
        /* <DEDUP_REMOVED lines=23> */
[----:B------:R-:W-:Y:S01]  /*20a0*/  SHF.R.U64 R5, R12, R3, R13 ;  /* 0x000000030c057219 */ /* 0x000fe2000000120d */
        /* <DEDUP_REMOVED lines=9> */
[----:B------:R-:W-:-:S03]  /*2140*/  IMAD.MOV.U32 R5, RZ, RZ, 0x40 ;  /* 0x00000040ff057424 */ /* 0x000fc600078e00ff */
[----:B------:R-:W-:Y:S01]  /*2150*/  IADD3.X R9, PT, PT, R7, -0x1, R9, P0, !PT ;  /* 0xffffffff07097810 */ /* 0x000fe200007fe409 */
[----:B------:R-:W-:Y:S06]  /*2160*/  @!P1 BRA `(.L_x_39) ;  /* 0x0000000000289947 */ /* 0x000fec0003800000 */
        /* <DEDUP_REMOVED lines=10> */
.L_x_39:
[----:B------:R-:W-:Y:S05]  /*2210*/  BSYNC.RECONVERGENT B0 ;  /* 0x0000000000007941 */ /* 0x000fea0003800200 */
.L_x_38:
[C---:B------:R-:W-:Y:S01]  /*2220*/  ISETP.GT.AND P1, PT, R5.reuse, 0x3f, PT ;  /* 0x0000003f0500780c */ /* 0x040fe20003f24270 */
[C---:B------:R-:W-:Y:S01]  /*2230*/  VIADD R6, R5.reuse, 0xffffffc0 ;  /* 0xffffffc005067836 */ /* 0x040fe20000000000 */
[----:B------:R-:W-:Y:S01]  /*2240*/  IADD3 R11, PT, PT, -R5, 0x40, RZ ;  /* 0x00000040050b7810 */ /* 0x000fe20007ffe1ff */
[----:B------:R-:W-:Y:S01]  /*2250*/  VIADD R0, R0, 0x4 ;  /* 0x0000000400007836 */ /* 0x000fe20000000000 */
[-CC-:B------:R-:W-:Y:S02]  /*2260*/  SHF.R.U64 R14, R4, R5.reuse, R9.reuse ;  /* 0x00000005040e7219 */ /* 0x180fe40000001209 */
[----:B------:R-:W-:Y:S02]  /*2270*/  SHF.R.U64 R8, R8, R5, R12 ;  /* 0x0000000508087219 */ /* 0x000fe4000000120c */
[----:B------:R-:W-:Y:S02]  /*2280*/  SHF.L.U32 R7, R4, R11, RZ ;  /* 0x0000000b04077219 */ /* 0x000fe400000006ff */
[----:B------:R-:W-:-:S02]  /*2290*/  SHF.R.U32.HI R15, RZ, R5, R9 ;  /* 0x00000005ff0f7219 */ /* 0x000fc40000011609 */
[----:B------:R-:W-:Y:S02]  /*22a0*/  ISETP.NE.U32.AND P0, PT, R14, RZ, PT ;  /* 0x000000ff0e00720c */ /* 0x000fe40003f05070 */
[----:B------:R-:W-:Y:S02]  /*22b0*/  LOP3.LUT R7, R8, R7, RZ, 0xfc, !PT ;  /* 0x0000000708077212 */ /* 0x000fe400078efcff */
[----:B------:R-:W-:Y:S02]  /*22c0*/  SHF.R.U32.HI R13, RZ, R5, R12 ;  /* 0x00000005ff0d7219 */ /* 0x000fe4000001160c */
[C-C-:B------:R-:W-:Y:S02]  /*22d0*/  SHF.L.U64.HI R8, R4.reuse, R11, R9.reuse ;  /* 0x0000000b04087219 */ /* 0x140fe40000010209 */
[----:B------:R-:W-:Y:S02]  /*22e0*/  @P1 SHF.R.U64 R7, R4, R6, R9 ;  /* 0x0000000604071219 */ /* 0x000fe40000001209 */
[----:B------:R-:W-:-:S02]  /*22f0*/  ISETP.NE.AND.EX P0, PT, R15, RZ, PT, P0 ;  /* 0x000000ff0f00720c */ /* 0x000fc40003f05300 */
[----:B------:R-:W-:Y:S02]  /*2300*/  LOP3.LUT R8, R13, R8, RZ, 0xfc, !PT ;  /* 0x000000080d087212 */ /* 0x000fe400078efcff */
[----:B------:R-:W-:Y:S02]  /*2310*/  @P1 SHF.R.U32.HI R8, RZ, R6, R9 ;  /* 0x00000006ff081219 */ /* 0x000fe40000011609 */
[----:B------:R-:W-:Y:S02]  /*2320*/  ISETP.GT.U32.AND P1, PT, R7, 0x1, PT ;  /* 0x000000010700780c */ /* 0x000fe40003f24070 */
[----:B------:R-:W-:Y:S02]  /*2330*/  ISETP.NE.U32.AND P2, PT, R14, RZ, PT ;  /* 0x000000ff0e00720c */ /* 0x000fe40003f45070 */
[----:B------:R-:W-:Y:S02]  /*2340*/  ISETP.GT.U32.AND.EX P1, PT, R8, RZ, PT, P1 ;  /* 0x000000ff0800720c */ /* 0x000fe40003f24110 */
[----:B------:R-:W-:-:S02]  /*2350*/  ISETP.NE.AND.EX P2, PT, R15, RZ, PT, P2 ;  /* 0x000000ff0f00720c */ /* 0x000fc40003f45320 */
[----:B------:R-:W-:Y:S02]  /*2360*/  SEL R4, RZ, 0xffffffff, !P1 ;  /* 0xffffffffff047807 */ /* 0x000fe40004800000 */
[----:B------:R-:W-:Y:S02]  /*2370*/  @P0 SEL R4, RZ, 0xffffffff, !P2 ;  /* 0xffffffffff040807 */ /* 0x000fe40005000000 */
[----:B------:R-:W-:Y:S02]  /*2380*/  IADD3 R25, PT, PT, R5, R3, R25 ;  /* 0x0000000305197210 */ /* 0x000fe40007ffe019 */
[----:B------:R-:W-:-:S04]  /*2390*/  LOP3.LUT R4, R4, 0x1, RZ, 0xc0, !PT ;  /* 0x0000000104047812 */ /* 0x000fc800078ec0ff */
[----:B------:R-:W-:-:S13]  /*23a0*/  ISETP.NE.U32.AND P0, PT, R4, 0x1, PT ;  /* 0x000000010400780c */ /* 0x000fda0003f05070 */
[----:B------:R-:W-:Y:S05]  /*23b0*/  @!P0 BRA `(.L_x_40) ;  /* 0xffffffe400708947 */ /* 0x000fea000383ffff */
[----:B------:R-:W-:Y:S05]  /*23c0*/  BRA `(.L_x_13) ;  /* 0x0000000000287947 */ /* 0x000fea0003800000 */
.L_x_16:
[----:B------:R-:W-:Y:S01]  /*23d0*/  IMAD.IADD R25, R6, 0x1, R25 ;  /* 0x0000000106197824 */ /* 0x000fe200078e0219 */
[----:B------:R-:W-:Y:S06]  /*23e0*/  BRA `(.L_x_13) ;  /* 0x0000000000207947 */ /* 0x000fec0003800000 */
.L_x_17:
[----:B------:R-:W-:Y:S01]  /*23f0*/  MOV R8, 0x0 ;  /* 0x0000000000087802 */ /* 0x000fe20000000f00 */
[----:B------:R-:W0:Y:S01]  /*2400*/  LDCU.64 UR4, c[0x4][0x8] ;  /* 0x01000100ff0477ac */ /* 0x000e220008000a00 */
[----:B------:R-:W-:-:S04]  /*2410*/  CS2R R6, SRZ ;  /* 0x0000000000067805 */ /* 0x000fc8000001ff00 */
[----:B------:R-:W1:Y:S01]  /*2420*/  LDC.64 R8, c[0x4][R8] ;  /* 0x0100000008087b82 */ /* 0x000e620000000a00 */
[----:B0-----:R-:W-:Y:S02]  /*2430*/  IMAD.U32 R4, RZ, RZ, UR4 ;  /* 0x00000004ff047e24 */ /* 0x001fe4000f8e00ff */
[----:B------:R-:W-:-:S07]  /*2440*/  IMAD.U32 R5, RZ, RZ, UR5 ;  /* 0x00000005ff057e24 */ /* 0x000fce000f8e00ff */
[----:B------:R-:W-:-:S07]  /*2450*/  LEPC R20, `(.L_x_13) ;  /* 0x000000001014794e */ /* 0x000fce0000000000 */
[----:B-1----:R-:W-:Y:S05]  /*2460*/  CALL.ABS.NOINC R8 ;  /* 0x0000000008007343 */ /* 0x002fea0003c00000 */
.L_x_13:
[----:B------:R-:W-:Y:S05]  /*2470*/  BSYNC.RECONVERGENT B6 ;  /* 0x0000000000067941 */ /* 0x000fea0003800200 */
.L_x_12:
[----:B------:R-:W-:-:S04]  /*2480*/  ISETP.GT.U32.AND P0, PT, R28, 0x3, PT ;  /* 0x000000031c00780c */ /* 0x000fc80003f04070 */
[----:B------:R-:W-:-:S13]  /*2490*/  ISETP.GT.U32.AND.EX P0, PT, R29, RZ, PT, P0 ;  /* 0x000000ff1d00720c */ /* 0x000fda0003f04100 */
[----:B------:R-:W0:Y:S02]  /*24a0*/  @!P0 LDC.64 R4, c[0x0][0x390] ;  /* 0x0000e400ff048b82 */ /* 0x000e240000000a00 */
[----:B0-----:R-:W-:-:S04]  /*24b0*/  @!P0 LEA R4, P1, R28, R4, 0x2 ;  /* 0x000000041c048211 */ /* 0x001fc800078210ff */
[----:B------:R-:W-:-:S05]  /*24c0*/  @!P0 LEA.HI.X R5, R28, R5, R29, 0x2, P1 ;  /* 0x000000051c058211 */ /* 0x000fca00008f141d */
[----:B------:R0:W-:Y:S01]  /*24d0*/  @!P0 STG.E desc[UR36][R4.64], R25 ;  /* 0x0000001904008986 */ /* 0x0001e2000c101924 */
[----:B------:R-:W-:-:S05]  /*24e0*/  IADD3 R22, P0, PT, R22, 0x1, RZ ;  /* 0x0000000116167810 */ /* 0x000fca0007f1e0ff */
[----:B------:R-:W-:-:S08]  /*24f0*/  IMAD.X R19, RZ, RZ, R19, P0 ;  /* 0x000000ffff137224 */ /* 0x000fd000000e0613 */
.L_x_10:
[----:B------:R-:W-:Y:S05]  /*2500*/  BSYNC.RECONVERGENT B7 ;  /* 0x0000000000077941 */ /* 0x000fea0003800200 */
.L_x_5:
[----:B------:R-:W-:-:S13]  /*2510*/  ISETP.NE.AND P0, PT, R26, RZ, PT ;  /* 0x000000ff1a00720c */ /* 0x000fda0003f05270 */
[----:B------:R-:W-:Y:S05]  /*2520*/  @!P0 BRA `(.L_x_41) ;  /* 0xffffffdc00248947 */ /* 0x000fea000383ffff */
.L_x_1:
[----:B------:R-:W-:Y:S05]  /*2530*/  BSYNC.RECONVERGENT B8 ;  /* 0x0000000000087941 */ /* 0x000fea0003800200 */
.L_x_0:
[----:B------:R-:W1:Y:S01]  /*2540*/  LDC.64 R2, c[0x0][0x3b0] ;  /* 0x0000ec00ff027b82 */ /* 0x000e620000000a00 */
[----:B------:R-:W-:-:S05]  /*2550*/  IMAD.MOV.U32 R23, RZ, RZ, R19 ;  /* 0x000000ffff177224 */ /* 0x000fca00078e0013 */
[----:B-1----:R-:W-:Y:S01]  /*2560*/  REDG.E.ADD.64.STRONG.GPU desc[UR36][R2.64], R22 ;  /* 0x000000160200798e */ /* 0x002fe2000c12e524 */
[----:B------:R-:W-:Y:S05]  /*2570*/  EXIT ;  /* 0x000000000000794d */ /* 0x000fea0003800000 */
        .weak           $__internal_0_$__cuda_sm20_rem_u64
        .type           $__internal_0_$__cuda_sm20_rem_u64,@function
        .size           $__internal_0_$__cuda_sm20_rem_u64,(.L_x_43 - $__internal_0_$__cuda_sm20_rem_u64)
$__internal_0_$__cuda_sm20_rem_u64:
[----:B------:R-:W0:Y:S01]  /*2580*/  LDCU.64 UR4, c[0x0][0x3c8] ;  /* 0x00007900ff0477ac */ /* 0x000e220008000a00 */
[----:B------:R-:W1:Y:S01]  /*2590*/  LDC.64 R6, c[0x0][0x3c8] ;  /* 0x0000f200ff067b82 */ /* 0x000e620000000a00 */
[----:B0-----:R-:W0:Y:S08]  /*25a0*/  I2F.U64.RP R5, UR4 ;  /* 0x0000000400057d12 */ /* 0x001e300008309000 */
[----:B0-----:R-:W0:Y:S02]  /*25b0*/  MUFU.RCP R5, R5 ;  /* 0x0000000500057308 */ /* 0x001e240000001000 */
[----:B0-----:R-:W-:-:S06]  /*25c0*/  VIADD R8, R5, 0x1ffffffe ;  /* 0x1ffffffe05087836 */ /* 0x001fcc0000000000 */
[----:B------:R-:W1:Y:S02]  /*25d0*/  F2I.U64.TRUNC R8, R8 ;  /* 0x0000000800087311 */ /* 0x000e64000020d800 */
[----:B-1----:R-:W-:-:S04]  /*25e0*/  IMAD.WIDE.U32 R10, R8, R6, RZ ;  /* 0x00000006080a7225 */ /* 0x002fc800078e00ff */
[----:B------:R-:W-:Y:S01]  /*25f0*/  IMAD R11, R8, R7, R11 ;  /* 0x00000007080b7224 */ /* 0x000fe200078e020b */
[----:B------:R-:W-:-:S03]  /*2600*/  IADD3 R13, P0, PT, RZ, -R10, RZ ;  /* 0x8000000aff0d7210 */ /* 0x000fc60007f1e0ff */
[----:B------:R-:W-:Y:S02]  /*2610*/  IMAD R11, R9, R6, R11 ;  /* 0x00000006090b7224 */ /* 0x000fe400078e020b */
[----:B------:R-:W-:-:S04]  /*2620*/  IMAD.HI.U32 R10, R8, R13, RZ ;  /* 0x0000000d080a7227 */ /* 0x000fc800078e00ff */
[----:B------:R-:W-:Y:S02]  /*2630*/  IMAD.X R15, RZ, RZ, ~R11, P0 ;  /* 0x000000ffff0f7224 */ /* 0x000fe400000e0e0b */
[----:B------:R-:W-:Y:S02]  /*2640*/  IMAD.MOV.U32 R11, RZ, RZ, R8 ;  /* 0x000000ffff0b7224 */ /* 0x000fe400078e0008 */
[-C--:B------:R-:W-:Y:S02]  /*2650*/  IMAD R21, R9, R15.reuse, RZ ;  /* 0x0000000f09157224 */ /* 0x080fe400078e02ff */
[----:B------:R-:W-:-:S04]  /*2660*/  IMAD.WIDE.U32 R10, P0, R8, R15, R10 ;  /* 0x0000000f080a7225 */ /* 0x000fc8000780000a */
[----:B------:R-:W-:-:S04]  /*2670*/  IMAD.HI.U32 R5, R9, R15, RZ ;  /* 0x0000000f09057227 */ /* 0x000fc800078e00ff */
[----:B------:R-:W-:-:S04]  /*2680*/  IMAD.HI.U32 R10, P1, R9, R13, R10 ;  /* 0x0000000d090a7227 */ /* 0x000fc8000782000a */
[----:B------:R-:W-:Y:S01]  /*2690*/  IMAD.X R5, R5, 0x1, R9, P0 ;  /* 0x0000000105057824 */ /* 0x000fe200000e0609 */
[----:B------:R-:W-:-:S04]  /*26a0*/  IADD3 R11, P2, PT, R21, R10, RZ ;  /* 0x0000000a150b7210 */ /* 0x000fc80007f5e0ff */
[----:B------:R-:W-:Y:S01]  /*26b0*/  IADD3.X R5, PT, PT, RZ, RZ, R5, P2, P1 ;  /* 0x000000ffff057210 */ /* 0x000fe200017e2405 */
[----:B------:R-:W-:-:S04]  /*26c0*/  IMAD.WIDE.U32 R8, R11, R6, RZ ;  /* 0x000000060b087225 */ /* 0x000fc800078e00ff */
[----:B------:R-:W-:Y:S01]  /*26d0*/  IMAD R9, R11, R7, R9 ;  /* 0x000000070b097224 */ /* 0x000fe200078e0209 */
[----:B------:R-:W-:-:S03]  /*26e0*/  IADD3 R13, P0, PT, RZ, -R8, RZ ;  /* 0x80000008ff0d7210 */ /* 0x000fc60007f1e0ff */
[----:B------:R-:W-:Y:S02]  /*26f0*/  IMAD R9, R5, R6, R9 ;  /* 0x0000000605097224 */ /* 0x000fe400078e0209 */
[----:B------:R-:W-:-:S04]  /*2700*/  IMAD.HI.U32 R10, R11, R13, RZ ;  /* 0x0000000d0b0a7227 */ /* 0x000fc800078e00ff */
[----:B------:R-:W-:Y:S02]  /*2710*/  IMAD.X R8, RZ, RZ, ~R9, P0 ;  /* 0x000000ffff087224 */ /* 0x000fe400000e0e09 */
[----:B------:R-:W-:Y:S02]  /*2720*/  IMAD.MOV.U32 R9, RZ, RZ, RZ ;  /* 0x000000ffff097224 */ /* 0x000fe400078e00ff */
[----:B------:R-:W-:-:S04]  /*2730*/  IMAD.WIDE.U32 R10, P0, R11, R8, R10 ;  /* 0x000000080b0a7225 */ /* 0x000fc8000780000a */
[C---:B------:R-:W-:Y:S02]  /*2740*/  IMAD R12, R5.reuse, R8, RZ ;  /* 0x00000008050c7224 */ /* 0x040fe400078e02ff */
[----:B------:R-:W-:-:S04]  /*2750*/  IMAD.HI.U32 R11, P1, R5, R13, R10 ;  /* 0x0000000d050b7227 */ /* 0x000fc8000782000a */
[----:B------:R-:W-:Y:S01]  /*2760*/  IMAD.HI.U32 R8, R5, R8, RZ ;  /* 0x0000000805087227 */ /* 0x000fe200078e00ff */
[----:B------:R-:W-:-:S03]  /*2770*/  IADD3 R11, P2, PT, R12, R11, RZ ;  /* 0x0000000b0c0b7210 */ /* 0x000fc60007f5e0ff */
[----:B------:R-:W-:Y:S02]  /*2780*/  IMAD.X R5, R8, 0x1, R5, P0 ;  /* 0x0000000108057824 */ /* 0x000fe400000e0605 */
[----:B------:R-:W-:-:S03]  /*2790*/  IMAD.HI.U32 R8, R11, R4, RZ ;  /* 0x000000040b087227 */ /* 0x000fc600078e00ff */
[----:B------:R-:W-:Y:S01]  /*27a0*/  IADD3.X R5, PT, PT, RZ, RZ, R5, P2, P1 ;  /* 0x000000ffff057210 */ /* 0x000fe200017e2405 */
[----:B------:R-:W-:-:S04]  /*27b0*/  IMAD.WIDE.U32 R8, R11, R3, R8 ;  /* 0x000000030b087225 */ /* 0x000fc800078e0008 */
[C---:B------:R-:W-:Y:S02]  /*27c0*/  IMAD R11, R5.reuse, R3, RZ ;  /* 0x00000003050b7224 */ /* 0x040fe400078e02ff */
[----:B------:R-:W-:-:S04]  /*27d0*/  IMAD.HI.U32 R8, P0, R5, R4, R8 ;  /* 0x0000000405087227 */ /* 0x000fc80007800008 */
[----:B------:R-:W-:Y:S01]  /*27e0*/  IMAD.HI.U32 R5, R5, R3, RZ ;  /* 0x0000000305057227 */ /* 0x000fe200078e00ff */
[----:B------:R-:W-:-:S03]  /*27f0*/  IADD3 R11, P1, PT, R11, R8, RZ ;  /* 0x000000080b0b7210 */ /* 0x000fc60007f3e0ff */
[----:B------:R-:W-:Y:S02]  /*2800*/  IMAD.X R5, RZ, RZ, R5, P0 ;  /* 0x000000ffff057224 */ /* 0x000fe400000e0605 */
[----:B------:R-:W-:-:S04]  /*2810*/  IMAD.WIDE.U32 R8, R11, R6, RZ ;  /* 0x000000060b087225 */ /* 0x000fc800078e00ff */
[----:B------:R-:W-:Y:S02]  /*2820*/  IMAD.X R5, RZ, RZ, R5, P1 ;  /* 0x000000ffff057224 */ /* 0x000fe400008e0605 */
[----:B------:R-:W-:Y:S01]  /*2830*/  IMAD R11, R11, R7, R9 ;  /* 0x000000070b0b7224 */ /* 0x000fe200078e0209 */
[----:B------:R-:W-:-:S03]  /*2840*/  IADD3 R9, P1, PT, -R8, R4, RZ ;  /* 0x0000000408097210 */ /* 0x000fc60007f3e1ff */
[-C--:B------:R-:W-:Y:S01]  /*2850*/  IMAD R4, R5, R6.reuse, R11 ;  /* 0x0000000605047224 */ /* 0x080fe200078e020b */
[-C--:B------:R-:W-:Y:S01]  /*2860*/  ISETP.GE.U32.AND P0, PT, R9, R6.reuse, PT ;  /* 0x000000060900720c */ /* 0x080fe20003f06070 */
[----:B------:R-:W-:Y:S02]  /*2870*/  IMAD.MOV.U32 R5, RZ, RZ, 0x0 ;  /* 0x00000000ff057424 */ /* 0x000fe400078e00ff */
[----:B------:R-:W-:Y:S01]  /*2880*/  IMAD.X R8, R3, 0x1, ~R4, P1 ;  /* 0x0000000103087824 */ /* 0x000fe200008e0e04 */
[----:B------:R-:W-:-:S04]  /*2890*/  IADD3 R3, P1, PT, R9, -R6, RZ ;  /* 0x8000000609037210 */ /* 0x000fc80007f3e0ff */
[C---:B------:R-:W-:Y:S01]  /*28a0*/  ISETP.GE.U32.AND.EX P0, PT, R8.reuse, R7, PT, P0 ;  /* 0x000000070800720c */ /* 0x040fe20003f06100 */
[----:B------:R-:W-:Y:S01]  /*28b0*/  IMAD.X R4, R8, 0x1, ~R7, P1 ;  /* 0x0000000108047824 */ /* 0x000fe200008e0e07 */
[----:B------:R-:W-:Y:S02]  /*28c0*/  ISETP.NE.U32.AND P1, PT, R6, RZ, PT ;  /* 0x000000ff0600720c */ /* 0x000fe40003f25070 */
[----:B------:R-:W-:Y:S02]  /*28d0*/  SEL R3, R3, R9, P0 ;  /* 0x0000000903037207 */ /* 0x000fe40000000000 */
[----:B------:R-:W-:Y:S02]  /*28e0*/  SEL R4, R4, R8, P0 ;  /* 0x0000000804047207 */ /* 0x000fe40000000000 */
[CC--:B------:R-:W-:Y:S02]  /*28f0*/  IADD3 R28, P2, PT, R3.reuse, -R6.reuse, RZ ;  /* 0x80000006031c7210 */ /* 0x0c0fe40007f5e0ff */
[----:B------:R-:W-:-:S02]  /*2900*/  ISETP.GE.U32.AND P0, PT, R3, R6, PT ;  /* 0x000000060300720c */ /* 0x000fc40003f06070 */
[----:B------:R-:W-:Y:S01]  /*2910*/  ISETP.NE.AND.EX P1, PT, R7, RZ, PT, P1 ;  /* 0x000000ff0700720c */ /* 0x000fe20003f25310 */
[C---:B------:R-:W-:Y:S01]  /*2920*/  IMAD.X R29, R4.reuse, 0x1, ~R7, P2 ;  /* 0x00000001041d7824 */ /* 0x040fe200010e0e07 */
[----:B------:R-:W-:-:S04]  /*2930*/  ISETP.GE.U32.AND.EX P0, PT, R4, R7, PT, P0 ;  /* 0x000000070400720c */ /* 0x000fc80003f06100 */
[----:B------:R-:W-:Y:S01]  /*2940*/  SEL R29, R29, R4, P0 ;  /* 0x000000041d1d7207 */ /* 0x000fe20000000000 */
[----:B------:R-:W-:Y:S01]  /*2950*/  IMAD.MOV.U32 R4, RZ, RZ, R0 ;  /* 0x000000ffff047224 */ /* 0x000fe200078e0000 */
[----:B------:R-:W-:Y:S02]  /*2960*/  SEL R28, R28, R3, P0 ;  /* 0x000000031c1c7207 */ /* 0x000fe40000000000 */
[----:B------:R-:W-:Y:S02]  /*2970*/  SEL R29, R29, 0xffffffff, P1 ;  /* 0xffffffff1d1d7807 */ /* 0x000fe40000800000 */
[----:B------:R-:W-:Y:S01]  /*2980*/  SEL R28, R28, 0xffffffff, P1 ;  /* 0xffffffff1c1c7807 */ /* 0x000fe20000800000 */
[----:B------:R-:W-:Y:S06]  /*2990*/  RET.REL.NODEC R4 `(_Z27randomized_convergence_testPmS_PimmiPymmm) ;  /* 0xffffffd404987950 */ /* 0x000fec0003c3ffff */
.L_x_42:
[----:B------:R-:W-:-:S00]  /*29a0*/  BRA `(.L_x_42) ;  /* 0xfffffffc00fc7947 */ /* 0x000fc0000383ffff */
[----:B------:R-:W-:-:S00]  /*29b0*/  NOP ;  /* 0x0000000000007918 */ /* 0x000fc00000000000 */
        /* <DEDUP_REMOVED lines=12> */
.L_x_43:


//--------------------- .nv.global.init           --------------------------
	.section	.nv.global.init,"aw",@progbits
.nv.global.init:
	.type		$str,@object
	.size		$str,(.L_0 - $str)
$str:
        /*0000*/ 	.byte	0x45, 0x78, 0x63, 0x65, 0x65, 0x64, 0x65, 0x64, 0x20, 0x6d, 0x61, 0x78, 0x69, 0x6d, 0x75, 0x6d
        /*0010*/ 	.byte	0x20, 0x69, 0x74, 0x65, 0x72, 0x61, 0x74, 0x69, 0x6f, 0x6e, 0x73, 0x0a, 0x00
.L_0:


//--------------------- .nv.shared.reserved.0     --------------------------
	.section	.nv.shared.reserved.0,"aw",@nobits
	.weak		__nv_reservedSMEM_offset_0_alias
	.size		__nv_reservedSMEM_offset_0_alias, 0, 64
	.other		__nv_reservedSMEM_offset_0_alias,@"STO_CUDA_RESERVED_SHARED STV_DEFAULT"
__nv_reservedSMEM_offset_0_alias:
	.zero		0
	.zero		64


//--------------------- .nv.constant0._Z27randomized_convergence_testPmS_PimmiPymmm --------------------------
	.section	.nv.constant0._Z27randomized_convergence_testPmS_PimmiPymmm,"a",@progbits
	.sectionflags	@""
	.align	4
.nv.constant0._Z27randomized_convergence_testPmS_PimmiPymmm:
	.zero		976


//--------------------- SYMBOLS --------------------------

	.type		.nv.reservedSmem.offset0,@object
	.size		.nv.reservedSmem.offset0,0x4
	.type		vprintf,@function
